def matmul_kernel(
    a_ptr,
    b_ptr,
    c_ptr,
    M,
    N,
    K,
    stride_am,
    stride_ak,
    stride_bk,
    stride_bn,
    stride_cm,
    stride_cn,
    BLOCK_M: tl.constexpr,
    BLOCK_N: tl.constexpr,
    BLOCK_K: tl.constexpr,
    GROUP_M: tl.constexpr,
):
    pid = tl.program_id(axis=0)
    num_pid_m = tl.cdiv(M, BLOCK_M)
    num_pid_n = tl.cdiv(N, BLOCK_N)
    num_pid_in_group = GROUP_M * num_pid_n
    group_id = pid // num_pid_in_group
    first_pid_m = group_id * GROUP_M
    group_size_m = min(num_pid_m - first_pid_m, GROUP_M)
    pid_m = first_pid_m + ((pid % num_pid_in_group) % group_size_m)
    pid_n = (pid % num_pid_in_group) // group_size_m

    offs_am = (pid_m * BLOCK_M + tl.arange(0, BLOCK_M)) % M
    offs_bn = (pid_n * BLOCK_N + tl.arange(0, BLOCK_N)) % N
    offs_k = tl.arange(0, BLOCK_K)
    a_ptrs = a_ptr + offs_am[:, None] * stride_am + offs_k[None, :] * stride_ak
    b_ptrs = b_ptr + offs_k[:, None] * stride_bk + offs_bn[None, :] * stride_bn

    acc = tl.zeros((BLOCK_M, BLOCK_N), dtype=tl.float32)
    for kk in range(0, tl.cdiv(K, BLOCK_K)):
        a = tl.load(a_ptrs, mask=offs_k[None, :] < K - kk * BLOCK_K, other=0.0)
        b = tl.load(b_ptrs, mask=offs_k[:, None] < K - kk * BLOCK_K, other=0.0)
        acc = tl.dot(a, b, acc)
        a_ptrs += BLOCK_K * stride_ak
        b_ptrs += BLOCK_K * stride_bk

    c = acc.to(c_ptr.dtype.element_ty)
    offs_cm = pid_m * BLOCK_M + tl.arange(0, BLOCK_M)
    offs_cn = pid_n * BLOCK_N + tl.arange(0, BLOCK_N)
    c_ptrs = c_ptr + offs_cm[:, None] * stride_cm + offs_cn[None, :] * stride_cn
    mask = (offs_cm[:, None] < M) & (offs_cn[None, :] < N)
    tl.store(c_ptrs, c, mask=mask)

# config = {"BLOCK_K": 16, "BLOCK_M": 16, "BLOCK_N": 64, "GROUP_M": 8, "arch": "sm_100", "dtype": "fp16", "num_ctas": 1, "num_stages": 3, "num_warps": 4}
# arch = sm_100


// ===== COMPILED SASS (sm_100a) =====

	.target	sm_100a

	.elftype	@"ET_EXEC"


//--------------------- .note.nv.tkinfo           --------------------------
	.section	.note.nv.tkinfo,"",@"SHT_NOTE"
	.sectionflags	@"SHF_NOTE_NV_TKINFO"
	.tkinfo
        /*0018*/ 	.word	0x00000081
        /*0030*/ 	.string	""
        /*0030*/ 	.string	"ptxas-blackwell"
        /*0030*/ 	.string	"Cuda compilation tools, release 12.9, V12.9.86"
        /*0030*/ 	.string	"Build cuda_12.9.r12.9/compiler.36037853_0"
        /*0030*/ 	.string	"-v  -suppress-debug-info  -lineinfo  -arch sm_100a "



//--------------------- .note.nv.cuver            --------------------------
	.section	.note.nv.cuver,"",@"SHT_NOTE"
	.sectionflags	@"SHF_NOTE_NV_CUVER"
        /*0018*/ 	.short	0x0001
        /*001a*/ 	.short	0x0064
        /*001c*/ 	.short	0x0001
        /*001e*/ 	.short	0x0000
        /*0020*/ 	.short	0x0001
        /*0022*/ 	.short	0x0000


//--------------------- .nv.info                  --------------------------
	.section	.nv.info,"",@"SHT_CUDA_INFO"
	.align	4


	//----- nvinfo : EIATTR_REGCOUNT
	.align		4
        /*0000*/ 	.byte	0x04, 0x2f
        /*0002*/ 	.short	(.L_1 - .L_0)
	.align		4
.L_0:
        /*0004*/ 	.word	index@(matmul_kernel)
        /*0008*/ 	.word	0x00000040


	//----- nvinfo : EIATTR_FRAME_SIZE
	.align		4
.L_1:
        /*000c*/ 	.byte	0x04, 0x11
        /*000e*/ 	.short	(.L_3 - .L_2)
	.align		4
.L_2:
        /*0010*/ 	.word	index@(matmul_kernel)
        /*0014*/ 	.word	0x00000000


	//----- nvinfo : EIATTR_MIN_STACK_SIZE
	.align		4
.L_3:
        /*0018*/ 	.byte	0x04, 0x12
        /*001a*/ 	.short	(.L_5 - .L_4)
	.align		4
.L_4:
        /*001c*/ 	.word	index@(matmul_kernel)
        /*0020*/ 	.word	0x00000000
.L_5:


//--------------------- .nv.info.matmul_kernel    --------------------------
	.section	.nv.info.matmul_kernel,"",@"SHT_CUDA_INFO"
	.sectionflags	@""
	.align	4


	//----- nvinfo : EIATTR_CUDA_API_VERSION
	.align		4
        /*0000*/ 	.byte	0x04, 0x37
        /*0002*/ 	.short	(.L_7 - .L_6)
.L_6:
        /*0004*/ 	.word	0x00000081


	//----- nvinfo : EIATTR_KPARAM_INFO
	.align		4
.L_7:
        /*0008*/ 	.byte	0x04, 0x17
        /*000a*/ 	.short	(.L_9 - .L_8)
.L_8:
        /*000c*/ 	.word	0x00000000
        /*0010*/ 	.short	0x000d
        /*0012*/ 	.short	0x0048
        /*0014*/ 	.byte	0x00, 0xf4, 0x21, 0x00


	//----- nvinfo : EIATTR_KPARAM_INFO
	.align		4
.L_9:
        /*0018*/ 	.byte	0x04, 0x17
        /*001a*/ 	.short	(.L_11 - .L_10)
.L_10:
        /*001c*/ 	.word	0x00000000
        /*0020*/ 	.short	0x000c
        /*0022*/ 	.short	0x0040
        /*0024*/ 	.byte	0x00, 0xf4, 0x21, 0x00


	//----- nvinfo : EIATTR_KPARAM_INFO
	.align		4
.L_11:
        /*0028*/ 	.byte	0x04, 0x17
        /*002a*/ 	.short	(.L_13 - .L_12)
.L_12:
        /*002c*/ 	.word	0x00000000
        /*0030*/ 	.short	0x000b
        /*0032*/ 	.short	0x0038
        /*0034*/ 	.byte	0x00, 0xf0, 0x11, 0x00


	//----- nvinfo : EIATTR_KPARAM_INFO
	.align		4
.L_13:
        /*0038*/ 	.byte	0x04, 0x17
        /*003a*/ 	.short	(.L_15 - .L_14)
.L_14:
        /*003c*/ 	.word	0x00000000
        /*0040*/ 	.short	0x000a
        /*0042*/ 	.short	0x0034
        /*0044*/ 	.byte	0x00, 0xf0, 0x11, 0x00


	//----- nvinfo : EIATTR_KPARAM_INFO
	.align		4
.L_15:
        /*0048*/ 	.byte	0x04, 0x17
        /*004a*/ 	.short	(.L_17 - .L_16)
.L_16:
        /*004c*/ 	.word	0x00000000
        /*0050*/ 	.short	0x0009
        /*0052*/ 	.short	0x0030
        /*0054*/ 	.byte	0x00, 0xf0, 0x11, 0x00


	//----- nvinfo : EIATTR_KPARAM_INFO
	.align		4
.L_17:
        /*0058*/ 	.byte	0x04, 0x17
        /*005a*/ 	.short	(.L_19 - .L_18)
.L_18:
        /*005c*/ 	.word	0x00000000
        /*0060*/ 	.short	0x0008
        /*0062*/ 	.short	0x002c
        /*0064*/ 	.byte	0x00, 0xf0, 0x11, 0x00


	//----- nvinfo : EIATTR_KPARAM_INFO
	.align		4
.L_19:
        /*0068*/ 	.byte	0x04, 0x17
        /*006a*/ 	.short	(.L_21 - .L_20)
.L_20:
        /*006c*/ 	.word	0x00000000
        /*0070*/ 	.short	0x0007
        /*0072*/ 	.short	0x0028
        /*0074*/ 	.byte	0x00, 0xf0, 0x11, 0x00


	//----- nvinfo : EIATTR_KPARAM_INFO
	.align		4
.L_21:
        /*0078*/ 	.byte	0x04, 0x17
        /*007a*/ 	.short	(.L_23 - .L_22)
.L_22:
        /*007c*/ 	.word	0x00000000
        /*0080*/ 	.short	0x0006
        /*0082*/ 	.short	0x0024
        /*0084*/ 	.byte	0x00, 0xf0, 0x11, 0x00


	//----- nvinfo : EIATTR_KPARAM_INFO
	.align		4
.L_23:
        /*0088*/ 	.byte	0x04, 0x17
        /*008a*/ 	.short	(.L_25 - .L_24)
.L_24:
        /*008c*/ 	.word	0x00000000
        /*0090*/ 	.short	0x0005
        /*0092*/ 	.short	0x0020
        /*0094*/ 	.byte	0x00, 0xf0, 0x11, 0x00


	//----- nvinfo : EIATTR_KPARAM_INFO
	.align		4
.L_25:
        /*0098*/ 	.byte	0x04, 0x17
        /*009a*/ 	.short	(.L_27 - .L_26)
.L_26:
        /*009c*/ 	.word	0x00000000
        /*00a0*/ 	.short	0x0004
        /*00a2*/ 	.short	0x001c
        /*00a4*/ 	.byte	0x00, 0xf0, 0x11, 0x00


	//----- nvinfo : EIATTR_KPARAM_INFO
	.align		4
.L_27:
        /*00a8*/ 	.byte	0x04, 0x17
        /*00aa*/ 	.short	(.L_29 - .L_28)
.L_28:
        /*00ac*/ 	.word	0x00000000
        /*00b0*/ 	.short	0x0003
        /*00b2*/ 	.short	0x0018
        /*00b4*/ 	.byte	0x00, 0xf0, 0x11, 0x00


	//----- nvinfo : EIATTR_KPARAM_INFO
	.align		4
.L_29:
        /*00b8*/ 	.byte	0x04, 0x17
        /*00ba*/ 	.short	(.L_31 - .L_30)
.L_30:
        /*00bc*/ 	.word	0x00000000
        /*00c0*/ 	.short	0x0002
        /*00c2*/ 	.short	0x0010
        /*00c4*/ 	.byte	0x00, 0xf4, 0x21, 0x00


	//----- nvinfo : EIATTR_KPARAM_INFO
	.align		4
.L_31:
        /*00c8*/ 	.byte	0x04, 0x17
        /*00ca*/ 	.short	(.L_33 - .L_32)
.L_32:
        /*00cc*/ 	.word	0x00000000
        /*00d0*/ 	.short	0x0001
        /*00d2*/ 	.short	0x0008
        /*00d4*/ 	.byte	0x00, 0xf4, 0x21, 0x00


	//----- nvinfo : EIATTR_KPARAM_INFO
	.align		4
.L_33:
        /*00d8*/ 	.byte	0x04, 0x17
        /*00da*/ 	.short	(.L_35 - .L_34)
.L_34:
        /*00dc*/ 	.word	0x00000000
        /*00e0*/ 	.short	0x0000
        /*00e2*/ 	.short	0x0000
        /*00e4*/ 	.byte	0x00, 0xf4, 0x21, 0x00


	//----- nvinfo : EIATTR_SPARSE_MMA_MASK
	.align		4
.L_35:
        /*00e8*/ 	.byte	0x03, 0x50
        /*00ea*/ 	.short	0x0000


	//----- nvinfo : EIATTR_MAXREG_COUNT
	.align		4
        /*00ec*/ 	.byte	0x03, 0x1b
        /*00ee*/ 	.short	0x00ff


	//----- nvinfo : EIATTR_NUM_BARRIERS
	.align		4
        /*00f0*/ 	.byte	0x02, 0x4c
        /*00f2*/ 	.byte	0x01
	.zero		1


	//----- nvinfo : EIATTR_VRC_CTA_INIT_COUNT
	.align		4
        /*00f4*/ 	.byte	0x02, 0x4a
	.zero		1
	.zero		1


	//----- nvinfo : EIATTR_EXIT_INSTR_OFFSETS
	.align		4
        /*00f8*/ 	.byte	0x04, 0x1c
        /*00fa*/ 	.short	(.L_37 - .L_36)


	//   ....[0]....
.L_36:
        /*00fc*/ 	.word	0x00001c10


	//   ....[1]....
        /*0100*/ 	.word	0x00001c40


	//----- nvinfo : EIATTR_REQNTID
	.align		4
.L_37:
        /*0104*/ 	.byte	0x04, 0x10
        /*0106*/ 	.short	(.L_39 - .L_38)
.L_38:
        /*0108*/ 	.word	0x00000080
        /*010c*/ 	.word	0x00000001
        /*0110*/ 	.word	0x00000001


	//----- nvinfo : EIATTR_CBANK_PARAM_SIZE
	.align		4
.L_39:
        /*0114*/ 	.byte	0x03, 0x19
        /*0116*/ 	.short	0x0050


	//----- nvinfo : EIATTR_PARAM_CBANK
	.align		4
        /*0118*/ 	.byte	0x04, 0x0a
        /*011a*/ 	.short	(.L_41 - .L_40)
	.align		4
.L_40:
        /*011c*/ 	.word	index@(.nv.constant0.matmul_kernel)
        /*0120*/ 	.short	0x0380
        /*0122*/ 	.short	0x0050


	//----- nvinfo : EIATTR_SW_WAR
	.align		4
.L_41:
        /*0124*/ 	.byte	0x04, 0x36
        /*0126*/ 	.short	(.L_43 - .L_42)
.L_42:
        /*0128*/ 	.word	0x00000008
.L_43:


//--------------------- .nv.compat                --------------------------
	.section	.nv.compat,"",@"SHT_CUDA_COMPAT_INFO"
	.align	4
        /*0000*/ 	.byte	0x02, 0x02, 0x01, 0x00, 0x02, 0x05, 0x05, 0x00, 0x02, 0x03, 0x00, 0x00, 0x02, 0x06, 0x01, 0x00


//--------------------- .nv.callgraph             --------------------------
	.section	.nv.callgraph,"",@"SHT_CUDA_CALLGRAPH"
	.align	4
	.sectionentsize	8
	.align		4
        /*0000*/ 	.word	0x00000000
	.align		4
        /*0004*/ 	.word	0xffffffff
	.align		4
        /*0008*/ 	.word	0x00000000
	.align		4
        /*000c*/ 	.word	0xfffffffe
	.align		4
        /*0010*/ 	.word	0x00000000
	.align		4
        /*0014*/ 	.word	0xfffffffd
	.align		4
        /*0018*/ 	.word	0x00000000
	.align		4
        /*001c*/ 	.word	0xfffffffc


//--------------------- .text.matmul_kernel       --------------------------
	.section	.text.matmul_kernel,"ax",@progbits
	.align	128
        .global         matmul_kernel
        .type           matmul_kernel,@function
        .size           matmul_kernel,(.L_x_3 - matmul_kernel)
        .other          matmul_kernel,@"STO_CUDA_ENTRY STV_DEFAULT"
matmul_kernel:
.text.matmul_kernel:
[----:B------:R-:W0:Y:S08]  /*0000*/  LDC R1, c[0x0][0x37c] ;  /* 0x0000df00ff017b82 */ /* 0x000e300000000800 */
[----:B------:R-:W1:Y:S01]  /*0010*/  LDC.64 R24, c[0x0][0x398] ;  /* 0x0000e600ff187b82 */ /* 0x000e620000000a00 */
[----:B------:R-:W2:Y:S01]  /*0020*/  S2R R5, SR_CTAID.X ;  /* 0x0000000000057919 */ /* 0x000ea20000002500 */
[----:B------:R-:W-:Y:S01]  /*0030*/  UMOV UR4, 0x400 ;  /* 0x0000040000047882 */ /* 0x000fe20000000000 */
[----:B------:R-:W3:Y:S01]  /*0040*/  LDCU.64 UR6, c[0x0][0x358] ;  /* 0x00006b00ff0677ac */ /* 0x000ee20008000a00 */
[----:B------:R-:W4:Y:S04]  /*0050*/  S2R R14, SR_TID.X ;  /* 0x00000000000e7919 */ /* 0x000f280000002100 */
[----:B------:R-:W5:Y:S08]  /*0060*/  LDC R54, c[0x0][0x3a0] ;  /* 0x0000e800ff367b82 */ /* 0x000f700000000800 */
[----:B------:R-:W0:Y:S01]  /*0070*/  S2UR UR5, SR_CgaCtaId ;  /* 0x00000000000579c3 */ /* 0x000e220000008800 */
[----:B-1----:R-:W-:-:S05]  /*0080*/  VIADD R0, R25, 0x3f ;  /* 0x0000003f19007836 */ /* 0x002fca0000000000 */
[----:B------:R-:W-:Y:S01]  /*0090*/  SHF.R.S32.HI R3, RZ, 0x1f, R0 ;  /* 0x0000001fff037819 */ /* 0x000fe20000011400 */
[----:B-----5:R-:W-:-:S03]  /*00a0*/  VIADD R54, R54, 0xf ;  /* 0x0000000f36367836 */ /* 0x020fc60000000000 */
[----:B------:R-:W-:Y:S02]  /*00b0*/  LEA.HI R3, R3, R0, RZ, 0x6 ;  /* 0x0000000003037211 */ /* 0x000fe400078f30ff */
[----:B--2---:R-:W-:Y:S02]  /*00c0*/  IABS R8, R5 ;  /* 0x0000000500087213 */ /* 0x004fe40000000000 */
[----:B------:R-:W-:Y:S01]  /*00d0*/  SHF.R.S32.HI R3, RZ, 0x6, R3 ;  /* 0x00000006ff037819 */ /* 0x000fe20000011403 */
[----:B0-----:R-:W-:-:S04]  /*00e0*/  ULEA UR4, UR5, UR4, 0x18 ;  /* 0x0000000405047291 */ /* 0x001fc8000f8ec0ff */
[----:B------:R-:W-:-:S05]  /*00f0*/  IMAD.SHL.U32 R4, R3, 0x8, RZ ;  /* 0x0000000803047824 */ /* 0x000fca00078e00ff */
[-C--:B------:R-:W-:Y:S02]  /*0100*/  IABS R7, R4.reuse ;  /* 0x0000000400077213 */ /* 0x080fe40000000000 */
[----:B------:R-:W-:Y:S02]  /*0110*/  IABS R10, R4 ;  /* 0x00000004000a7213 */ /* 0x000fe40000000000 */
[----:B------:R-:W0:Y:S08]  /*0120*/  I2F.RP R0, R7 ;  /* 0x0000000700007306 */ /* 0x000e300000209400 */
[----:B0-----:R-:W0:Y:S02]  /*0130*/  MUFU.RCP R0, R0 ;  /* 0x0000000000007308 */ /* 0x001e240000001000 */
[----:B0-----:R-:W-:-:S02]  /*0140*/  VIADD R2, R0, 0xffffffe ;  /* 0x0ffffffe00027836 */ /* 0x001fc40000000000 */
[----:B------:R-:W-:-:S04]  /*0150*/  IMAD.MOV R0, RZ, RZ, -R10 ;  /* 0x000000ffff007224 */ /* 0x000fc800078e0a0a */
[----:B------:R0:W1:Y:S02]  /*0160*/  F2I.FTZ.U32.TRUNC.NTZ R3, R2 ;  /* 0x0000000200037305 */ /* 0x000064000021f000 */
[----:B0-----:R-:W-:Y:S02]  /*0170*/  IMAD.MOV.U32 R2, RZ, RZ, RZ ;  /* 0x000000ffff027224 */ /* 0x001fe400078e00ff */
[----:B-1----:R-:W-:-:S04]  /*0180*/  IMAD.MOV R6, RZ, RZ, -R3 ;  /* 0x000000ffff067224 */ /* 0x002fc800078e0a03 */
[----:B------:R-:W-:Y:S02]  /*0190*/  IMAD R9, R6, R7, RZ ;  /* 0x0000000706097224 */ /* 0x000fe400078e02ff */
[----:B------:R-:W-:Y:S02]  /*01a0*/  IMAD.MOV.U32 R6, RZ, RZ, R8 ;  /* 0x000000ffff067224 */ /* 0x000fe400078e0008 */
[----:B------:R-:W-:-:S06]  /*01b0*/  IMAD.HI.U32 R3, R3, R9, R2 ;  /* 0x0000000903037227 */ /* 0x000fcc00078e0002 */
[----:B------:R-:W-:-:S04]  /*01c0*/  IMAD.HI.U32 R3, R3, R6, RZ ;  /* 0x0000000603037227 */ /* 0x000fc800078e00ff */
[----:B------:R-:W-:-:S05]  /*01d0*/  IMAD R0, R3, R0, R6 ;  /* 0x0000000003007224 */ /* 0x000fca00078e0206 */
[----:B------:R-:W-:-:S13]  /*01e0*/  ISETP.GT.U32.AND P1, PT, R7, R0, PT ;  /* 0x000000000700720c */ /* 0x000fda0003f24070 */
[----:B------:R-:W-:Y:S02]  /*01f0*/  @!P1 IMAD.IADD R0, R0, 0x1, -R7 ;  /* 0x0000000100009824 */ /* 0x000fe400078e0a07 */
[----:B------:R-:W-:Y:S01]  /*0200*/  @!P1 VIADD R3, R3, 0x1 ;  /* 0x0000000103039836 */ /* 0x000fe20000000000 */
[----:B------:R-:W-:Y:S02]  /*0210*/  ISETP.NE.AND P1, PT, R4, RZ, PT ;  /* 0x000000ff0400720c */ /* 0x000fe40003f25270 */
[----:B------:R-:W-:Y:S02]  /*0220*/  ISETP.GE.U32.AND P0, PT, R0, R7, PT ;  /* 0x000000070000720c */ /* 0x000fe40003f06070 */
[----:B------:R-:W-:-:S04]  /*0230*/  LOP3.LUT R0, R5, R4, RZ, 0x3c, !PT ;  /* 0x0000000405007212 */ /* 0x000fc800078e3cff */
[----:B------:R-:W-:Y:S01]  /*0240*/  ISETP.GE.AND P2, PT, R0, RZ, PT ;  /* 0x000000ff0000720c */ /* 0x000fe20003f46270 */
[----:B------:R-:W-:-:S06]  /*0250*/  VIADD R0, R24, 0xf ;  /* 0x0000000f18007836 */ /* 0x000fcc0000000000 */
[----:B------:R-:W-:-:S04]  /*0260*/  @P0 VIADD R3, R3, 0x1 ;  /* 0x0000000103030836 */ /* 0x000fc80000000000 */
[----:B------:R-:W-:Y:S01]  /*0270*/  IMAD.MOV.U32 R2, RZ, RZ, R3 ;  /* 0x000000ffff027224 */ /* 0x000fe200078e0003 */
[----:B------:R-:W-:-:S03]  /*0280*/  SHF.R.S32.HI R3, RZ, 0x1f, R0 ;  /* 0x0000001fff037819 */ /* 0x000fc60000011400 */
[----:B------:R-:W-:Y:S01]  /*0290*/  @!P2 IMAD.MOV R2, RZ, RZ, -R2 ;  /* 0x000000ffff02a224 */ /* 0x000fe200078e0a02 */
[----:B------:R-:W-:Y:S02]  /*02a0*/  @!P1 LOP3.LUT R2, RZ, R4, RZ, 0x33, !PT ;  /* 0x00000004ff029212 */ /* 0x000fe400078e33ff */
[----:B------:R-:W-:-:S03]  /*02b0*/  LEA.HI R3, R3, R0, RZ, 0x4 ;  /* 0x0000000003037211 */ /* 0x000fc600078f20ff */
[----:B------:R-:W-:Y:S02]  /*02c0*/  IMAD.SHL.U32 R13, R2, 0x8, RZ ;  /* 0x00000008020d7824 */ /* 0x000fe400078e00ff */
[----:B------:R-:W-:-:S03]  /*02d0*/  IMAD.MOV R2, RZ, RZ, -R2 ;  /* 0x000000ffff027224 */ /* 0x000fc600078e0a02 */
[----:B------:R-:W-:Y:S01]  /*02e0*/  LEA.HI.SX32 R3, R3, -R13, 0x1c ;  /* 0x8000000d03037211 */ /* 0x000fe200078fe2ff */
[----:B------:R-:W-:-:S03]  /*02f0*/  IMAD R4, R4, R2, R5 ;  /* 0x0000000204047224 */ /* 0x000fc600078e0205 */
[----:B------:R-:W-:Y:S02]  /*0300*/  VIMNMX R11, PT, PT, R3, 0x8, PT ;  /* 0x00000008030b7848 */ /* 0x000fe40003fe0100 */
[----:B------:R-:W-:Y:S02]  /*0310*/  IABS R9, R4 ;  /* 0x0000000400097213 */ /* 0x000fe40000000000 */
[----:B------:R-:W-:-:S04]  /*0320*/  IABS R7, R11 ;  /* 0x0000000b00077213 */ /* 0x000fc80000000000 */
[----:B------:R-:W0:Y:S08]  /*0330*/  I2F.RP R0, R7 ;  /* 0x0000000700007306 */ /* 0x000e300000209400 */
[----:B0-----:R-:W0:Y:S02]  /*0340*/  MUFU.RCP R0, R0 ;  /* 0x0000000000007308 */ /* 0x001e240000001000 */
[----:B0-----:R-:W-:-:S06]  /*0350*/  VIADD R3, R0, 0xffffffe ;  /* 0x0ffffffe00037836 */ /* 0x001fcc0000000000 */
[----:B------:R-:W0:Y:S02]  /*0360*/  F2I.FTZ.U32.TRUNC.NTZ R3, R3 ;  /* 0x0000000300037305 */ /* 0x000e24000021f000 */
[----:B0-----:R-:W-:-:S04]  /*0370*/  IMAD.MOV R6, RZ, RZ, -R3 ;  /* 0x000000ffff067224 */ /* 0x001fc800078e0a03 */
[----:B------:R-:W-:Y:S01]  /*0380*/  IMAD.MOV.U32 R2, RZ, RZ, R6 ;  /* 0x000000ffff027224 */ /* 0x000fe200078e0006 */
[----:B------:R-:W-:-:S03]  /*0390*/  IABS R6, R11 ;  /* 0x0000000b00067213 */ /* 0x000fc60000000000 */
[----:B------:R-:W-:Y:S02]  /*03a0*/  IMAD R5, R2, R7, RZ ;  /* 0x0000000702057224 */ /* 0x000fe400078e02ff */
[----:B------:R-:W-:Y:S02]  /*03b0*/  IMAD.MOV.U32 R2, RZ, RZ, RZ ;  /* 0x000000ffff027224 */ /* 0x000fe400078e00ff */
[----:B------:R-:W-:Y:S02]  /*03c0*/  IMAD.MOV R0, RZ, RZ, -R6 ;  /* 0x000000ffff007224 */ /* 0x000fe400078e0a06 */
        /* <DEDUP_REMOVED lines=9> */
[----:B------:R-:W-:-:S07]  /*0460*/  ISETP.GE.AND P2, PT, R0, RZ, PT ;  /* 0x000000ff0000720c */ /* 0x000fce0003f46270 */
[----:B------:R-:W-:Y:S01]  /*0470*/  @P0 VIADD R2, R2, 0x1 ;  /* 0x0000000102020836 */ /* 0x000fe20000000000 */
[----:B------:R-:W-:-:S03]  /*0480*/  ISETP.GT.AND P0, PT, R54, 0xf, PT ;  /* 0x0000000f3600780c */ /* 0x000fc60003f04270 */
[----:B------:R-:W-:Y:S01]  /*0490*/  IMAD.MOV.U32 R3, RZ, RZ, R2 ;  /* 0x000000ffff037224 */ /* 0x000fe200078e0002 */
[----:B----4-:R-:W-:-:S03]  /*04a0*/  SHF.R.U32.HI R2, RZ, 0x4, R14 ;  /* 0x00000004ff027819 */ /* 0x010fc6000001160e */
[----:B------:R-:W-:Y:S01]  /*04b0*/  @!P2 IMAD.MOV R3, RZ, RZ, -R3 ;  /* 0x000000ffff03a224 */ /* 0x000fe200078e0a03 */
[----:B------:R-:W-:Y:S02]  /*04c0*/  @!P1 LOP3.LUT R3, RZ, R11, RZ, 0x33, !PT ;  /* 0x0000000bff039212 */ /* 0x000fe400078e33ff */
[----:B------:R-:W-:-:S03]  /*04d0*/  SGXT.U32 R2, R2, 0x3 ;  /* 0x000000030202781a */ /* 0x000fc60000000000 */
[----:B------:R-:W-:Y:S02]  /*04e0*/  IMAD.MOV R0, RZ, RZ, -R3 ;  /* 0x000000ffff007224 */ /* 0x000fe400078e0a03 */
[----:B------:R-:W-:Y:S02]  /*04f0*/  IMAD.SHL.U32 R5, R3, 0x40, RZ ;  /* 0x0000004003057824 */ /* 0x000fe400078e00ff */
[----:B------:R-:W-:Y:S02]  /*0500*/  IMAD R0, R11, R0, R4 ;  /* 0x000000000b007224 */ /* 0x000fe400078e0204 */
[C---:B------:R-:W-:Y:S01]  /*0510*/  @!P0 IMAD.SHL.U32 R4, R14.reuse, 0x20, RZ ;  /* 0x000000200e048824 */ /* 0x040fe200078e00ff */
[C---:B------:R-:W-:Y:S01]  /*0520*/  LEA.HI R6, R14.reuse, R5, RZ, 0x1c ;  /* 0x000000050e067211 */ /* 0x040fe200078fe0ff */
[----:B------:R-:W-:Y:S01]  /*0530*/  IMAD.IADD R13, R13, 0x1, R0 ;  /* 0x000000010d0d7824 */ /* 0x000fe200078e0200 */
[----:B------:R-:W-:Y:S01]  /*0540*/  LOP3.LUT R0, R14, 0xf, RZ, 0xc0, !PT ;  /* 0x0000000f0e007812 */ /* 0x000fe200078ec0ff */
[----:B------:R-:W-:Y:S01]  /*0550*/  @!P0 IMAD.MOV.U32 R12, RZ, RZ, RZ ;  /* 0x000000ffff0c8224 */ /* 0x000fe200078e00ff */
[C---:B------:R-:W-:Y:S01]  /*0560*/  LOP3.LUT R3, R5.reuse, R2, RZ, 0xfc, !PT ;  /* 0x0000000205037212 */ /* 0x040fe200078efcff */
[----:B------:R-:W-:Y:S01]  /*0570*/  @!P0 IMAD.MOV.U32 R17, RZ, RZ, RZ ;  /* 0x000000ffff118224 */ /* 0x000fe200078e00ff */
[----:B------:R-:W-:Y:S01]  /*0580*/  @!P0 LOP3.LUT R4, R4, 0x60, RZ, 0xc0, !PT ;  /* 0x0000006004048812 */ /* 0x000fe200078ec0ff */
[----:B------:R-:W-:Y:S01]  /*0590*/  @!P0 IMAD.MOV.U32 R18, RZ, RZ, RZ ;  /* 0x000000ffff128224 */ /* 0x000fe200078e00ff */
[----:B------:R-:W-:Y:S01]  /*05a0*/  LOP3.LUT R5, R5, 0x8, R2, 0xfe, !PT ;  /* 0x0000000805057812 */ /* 0x000fe200078efe02 */
[----:B------:R-:W-:Y:S01]  /*05b0*/  @!P0 IMAD.MOV.U32 R15, RZ, RZ, RZ ;  /* 0x000000ffff0f8224 */ /* 0x000fe200078e00ff */
[C---:B------:R-:W-:Y:S01]  /*05c0*/  LOP3.LUT R7, R3.reuse, 0x10, RZ, 0xfc, !PT ;  /* 0x0000001003077812 */ /* 0x040fe200078efcff */
[----:B------:R-:W-:Y:S01]  /*05d0*/  VIADD R6, R6, 0x38 ;  /* 0x0000003806067836 */ /* 0x000fe20000000000 */
[----:B------:R-:W-:Y:S01]  /*05e0*/  LOP3.LUT R8, R3, 0x18, RZ, 0xfc, !PT ;  /* 0x0000001803087812 */ /* 0x000fe200078efcff */
[----:B------:R-:W-:Y:S01]  /*05f0*/  IMAD R28, R13, 0x10, R0 ;  /* 0x000000100d1c7824 */ /* 0x000fe200078e0200 */
[----:B------:R-:W-:-:S02]  /*0600*/  LOP3.LUT R9, R3, 0x20, RZ, 0xfc, !PT ;  /* 0x0000002003097812 */ /* 0x000fc400078efcff */
[C---:B------:R-:W-:Y:S02]  /*0610*/  LOP3.LUT R10, R3.reuse, 0x28, RZ, 0xfc, !PT ;  /* 0x00000028030a7812 */ /* 0x040fe400078efcff */
[----:B------:R-:W-:Y:S01]  /*0620*/  LOP3.LUT R11, R3, 0x30, RZ, 0xfc, !PT ;  /* 0x00000030030b7812 */ /* 0x000fe200078efcff */
[----:B---3--:R-:W-:Y:S06]  /*0630*/  @!P0 BRA `(.L_x_0) ;  /* 0x0000001000488947 */ /* 0x008fec0003800000 */
[----:B------:R-:W-:Y:S01]  /*0640*/  IABS R12, R25 ;  /* 0x00000019000c7213 */ /* 0x000fe20000000000 */
[----:B------:R-:W0:Y:S01]  /*0650*/  LDCU UR5, c[0x0][0x3b0] ;  /* 0x00007600ff0577ac */ /* 0x000e220008000800 */
[----:B------:R-:W-:Y:S01]  /*0660*/  IABS R13, R24 ;  /* 0x00000018000d7213 */ /* 0x000fe20000000000 */
[----:B------:R-:W1:Y:S01]  /*0670*/  LDC R59, c[0x0][0x3ac] ;  /* 0x0000eb00ff3b7b82 */ /* 0x000e620000000800 */
[----:B------:R-:W2:Y:S01]  /*0680*/  I2F.RP R4, R12 ;  /* 0x0000000c00047306 */ /* 0x000ea20000209400 */
[----:B------:R-:W-:Y:S01]  /*0690*/  IABS R23, R11 ;  /* 0x0000000b00177213 */ /* 0x000fe20000000000 */
[----:B------:R-:W3:Y:S01]  /*06a0*/  LDCU.128 UR12, c[0x0][0x380] ;  /* 0x00007000ff0c77ac */ /* 0x000ee20008000c00 */
[----:B------:R-:W-:Y:S02]  /*06b0*/  SHF.R.S32.HI R15, RZ, 0x1f, R54 ;  /* 0x0000001fff0f7819 */ /* 0x000fe40000011436 */
[----:B------:R-:W-:Y:S01]  /*06c0*/  IABS R27, R10 ;  /* 0x0000000a001b7213 */ /* 0x000fe20000000000 */
[----:B------:R-:W4:Y:S01]  /*06d0*/  LDCU UR8, c[0x0][0x3a4] ;  /* 0x00007480ff0877ac */ /* 0x000f220008000800 */
[----:B------:R-:W-:Y:S01]  /*06e0*/  LEA.HI R54, R15, R54, RZ, 0x4 ;  /* 0x000000360f367211 */ /* 0x000fe200078f20ff */
[----:B------:R-:W5:Y:S01]  /*06f0*/  I2F.RP R20, R13 ;  /* 0x0000000d00147306 */ /* 0x000f620000209400 */
[----:B------:R-:W-:-:S02]  /*0700*/  IABS R29, R9 ;  /* 0x00000009001d7213 */ /* 0x000fc40000000000 */
[----:B------:R-:W-:Y:S02]  /*0710*/  IABS R33, R5 ;  /* 0x0000000500217213 */ /* 0x000fe40000000000 */
[----:B------:R-:W-:Y:S02]  /*0720*/  IABS R26, R28 ;  /* 0x0000001c001a7213 */ /* 0x000fe40000000000 */
[----:B------:R-:W-:Y:S01]  /*0730*/  IABS R35, R3 ;  /* 0x0000000300237213 */ /* 0x000fe20000000000 */
[----:B--2---:R-:W2:Y:S01]  /*0740*/  MUFU.RCP R4, R4 ;  /* 0x0000000400047308 */ /* 0x004ea20000001000 */
[----:B------:R-:W-:Y:S02]  /*0750*/  LOP3.LUT R50, R2, 0x8, RZ, 0xfc, !PT ;  /* 0x0000000802327812 */ /* 0x000fe400078efcff */
[----:B------:R-:W-:Y:S01]  /*0760*/  SHF.R.S32.HI R54, RZ, 0x4, R54 ;  /* 0x00000004ff367819 */ /* 0x000fe20000011436 */
[----:B-1----:R-:W-:-:S04]  /*0770*/  IMAD R57, R0, R59, RZ ;  /* 0x0000003b00397224 */ /* 0x002fc800078e02ff */
[----:B-----5:R-:W1:Y:S01]  /*0780*/  MUFU.RCP R20, R20 ;  /* 0x0000001400147308 */ /* 0x020e620000001000 */
[----:B------:R-:W-:Y:S02]  /*0790*/  IMAD.SHL.U32 R59, R59, 0x10, RZ ;  /* 0x000000103b3b7824 */ /* 0x000fe400078e00ff */
[----:B--2---:R-:W-:-:S05]  /*07a0*/  VIADD R18, R4, 0xffffffe ;  /* 0x0ffffffe04127836 */ /* 0x004fca0000000000 */
[----:B------:R2:W5:Y:S01]  /*07b0*/  F2I.FTZ.U32.TRUNC.NTZ R19, R18 ;  /* 0x0000001200137305 */ /* 0x000562000021f000 */
[----:B-1----:R-:W-:-:S07]  /*07c0*/  VIADD R16, R20, 0xffffffe ;  /* 0x0ffffffe14107836 */ /* 0x002fce0000000000 */
[----:B------:R1:W0:Y:S01]  /*07d0*/  F2I.FTZ.U32.TRUNC.NTZ R17, R16 ;  /* 0x0000001000117305 */ /* 0x000222000021f000 */
[----:B--2---:R-:W-:Y:S02]  /*07e0*/  IMAD.MOV.U32 R18, RZ, RZ, RZ ;  /* 0x000000ffff127224 */ /* 0x004fe400078e00ff */
[----:B-----5:R-:W-:Y:S02]  /*07f0*/  IMAD.MOV R21, RZ, RZ, -R19 ;  /* 0x000000ffff157224 */ /* 0x020fe400078e0a13 */
[----:B-1----:R-:W-:Y:S02]  /*0800*/  IMAD.MOV.U32 R16, RZ, RZ, RZ ;  /* 0x000000ffff107224 */ /* 0x002fe400078e00ff */
[----:B------:R-:W-:-:S04]  /*0810*/  IMAD R21, R21, R12, RZ ;  /* 0x0000000c15157224 */ /* 0x000fc800078e02ff */
[----:B------:R-:W-:Y:S01]  /*0820*/  IMAD.HI.U32 R4, R19, R21, R18 ;  /* 0x0000001513047227 */ /* 0x000fe200078e0012 */
[----:B------:R-:W-:-:S03]  /*0830*/  IABS R21, R6 ;  /* 0x0000000600157213 */ /* 0x000fc60000000000 */
[----:B0-----:R-:W-:Y:S02]  /*0840*/  IMAD.MOV R22, RZ, RZ, -R17 ;  /* 0x000000ffff167224 */ /* 0x001fe400078e0a11 */
[----:B------:R-:W-:-:S04]  /*0850*/  IMAD.HI.U32 R18, R4, R23, RZ ;  /* 0x0000001704127227 */ /* 0x000fc800078e00ff */
[----:B------:R-:W-:Y:S02]  /*0860*/  IMAD R31, R22, R13, RZ ;  /* 0x0000000d161f7224 */ /* 0x000fe400078e02ff */
[----:B------:R-:W-:Y:S02]  /*0870*/  IMAD.MOV R18, RZ, RZ, -R18 ;  /* 0x000000ffff127224 */ /* 0x000fe400078e0a12 */
[----:B------:R-:W-:-:S04]  /*0880*/  IMAD.HI.U32 R15, R4, R21, RZ ;  /* 0x00000015040f7227 */ /* 0x000fc800078e00ff */
[----:B------:R-:W-:Y:S01]  /*0890*/  IMAD.HI.U32 R22, R17, R31, R16 ;  /* 0x0000001f11167227 */ /* 0x000fe200078e0010 */
[----:B------:R-:W-:-:S03]  /*08a0*/  IABS R31, R7 ;  /* 0x00000007001f7213 */ /* 0x000fc60000000000 */
[----:B------:R-:W-:Y:S01]  /*08b0*/  IMAD R17, R12, R18, R23 ;  /* 0x000000120c117224 */ /* 0x000fe200078e0217 */
[----:B------:R-:W-:Y:S01]  /*08c0*/  IABS R23, R8 ;  /* 0x0000000800177213 */ /* 0x000fe20000000000 */
[----:B------:R-:W-:-:S03]  /*08d0*/  IMAD.HI.U32 R19, R4, R27, RZ ;  /* 0x0000001b04137227 */ /* 0x000fc600078e00ff */
[----:B------:R-:W-:Y:S01]  /*08e0*/  ISETP.GT.U32.AND P0, PT, R12, R17, PT ;  /* 0x000000110c00720c */ /* 0x000fe20003f04070 */
[----:B------:R-:W-:-:S04]  /*08f0*/  IMAD.HI.U32 R20, R4, R29, RZ ;  /* 0x0000001d04147227 */ /* 0x000fc800078e00ff */
[----:B------:R-:W-:Y:S02]  /*0900*/  IMAD.MOV R15, RZ, RZ, -R15 ;  /* 0x000000ffff0f7224 */ /* 0x000fe400078e0a0f */
[----:B------:R-:W-:Y:S02]  /*0910*/  IMAD.MOV R19, RZ, RZ, -R19 ;  /* 0x000000ffff137224 */ /* 0x000fe400078e0a13 */
[----:B------:R-:W-:Y:S02]  /*0920*/  IMAD.MOV R20, RZ, RZ, -R20 ;  /* 0x000000ffff147224 */ /* 0x000fe400078e0a14 */
[----:B------:R-:W-:Y:S02]  /*0930*/  IMAD R15, R12, R15, R21 ;  /* 0x0000000f0c0f7224 */ /* 0x000fe400078e0215 */
[----:B------:R-:W-:-:S03]  /*0940*/  IMAD.HI.U32 R18, R4, R31, RZ ;  /* 0x0000001f04127227 */ /* 0x000fc600078e00ff */
[----:B------:R-:W-:Y:S01]  /*0950*/  ISETP.GT.U32.AND P6, PT, R12, R15, PT ;  /* 0x0000000f0c00720c */ /* 0x000fe20003fc4070 */
[----:B------:R-:W-:-:S04]  /*0960*/  IMAD.HI.U32 R16, R4, R23, RZ ;  /* 0x0000001704107227 */ /* 0x000fc800078e00ff */
[C---:B------:R-:W-:Y:S02]  /*0970*/  IMAD R19, R12.reuse, R19, R27 ;  /* 0x000000130c137224 */ /* 0x040fe400078e021b */
[C---:B------:R-:W-:Y:S02]  /*0980*/  IMAD R21, R12.reuse, R20, R29 ;  /* 0x000000140c157224 */ /* 0x040fe400078e021d */
[----:B------:R-:W-:Y:S01]  /*0990*/  IMAD.MOV R18, RZ, RZ, -R18 ;  /* 0x000000ffff127224 */ /* 0x000fe200078e0a12 */
[C---:B------:R-:W-:Y:S01]  /*09a0*/  ISETP.GT.U32.AND P3, PT, R12.reuse, R19, PT ;  /* 0x000000130c00720c */ /* 0x040fe20003f64070 */
[----:B------:R-:W-:Y:S01]  /*09b0*/  IMAD.MOV R16, RZ, RZ, -R16 ;  /* 0x000000ffff107224 */ /* 0x000fe200078e0a10 */
[----:B------:R-:W-:Y:S01]  /*09c0*/  ISETP.GT.U32.AND P5, PT, R12, R21, PT ;  /* 0x000000150c00720c */ /* 0x000fe20003fa4070 */
[----:B------:R-:W-:-:S04]  /*09d0*/  IMAD.HI.U32 R20, R4, R33, RZ ;  /* 0x0000002104147227 */ /* 0x000fc800078e00ff */
[----:B------:R-:W-:-:S04]  /*09e0*/  IMAD.HI.U32 R22, R22, R26, RZ ;  /* 0x0000001a16167227 */ /* 0x000fc800078e00ff */
[----:B------:R-:W-:Y:S01]  /*09f0*/  IMAD R31, R12, R18, R31 ;  /* 0x000000120c1f7224 */ /* 0x000fe200078e021f */
[----:B------:R-:W-:Y:S01]  /*0a00*/  LOP3.LUT R18, R14, 0x10, RZ, 0xc0, !PT ;  /* 0x000000100e127812 */ /* 0x000fe200078ec0ff */
[C---:B------:R-:W-:Y:S01]  /*0a10*/  IMAD R23, R12.reuse, R16, R23 ;  /* 0x000000100c177224 */ /* 0x040fe200078e0217 */
[----:B------:R-:W-:Y:S01]  /*0a20*/  SHF.R.S32.HI R16, RZ, 0x6, R14 ;  /* 0x00000006ff107819 */ /* 0x000fe2000001140e */
[----:B------:R-:W-:Y:S01]  /*0a30*/  IMAD.MOV R20, RZ, RZ, -R20 ;  /* 0x000000ffff147224 */ /* 0x000fe200078e0a14 */
[C---:B------:R-:W-:Y:S01]  /*0a40*/  ISETP.GT.U32.AND P2, PT, R12.reuse, R31, PT ;  /* 0x0000001f0c00720c */ /* 0x040fe20003f44070 */
[----:B------:R-:W-:Y:S01]  /*0a50*/  IMAD.MOV R22, RZ, RZ, -R22 ;  /* 0x000000ffff167224 */ /* 0x000fe200078e0a16 */
[C---:B------:R-:W-:Y:S01]  /*0a60*/  ISETP.GT.U32.AND P1, PT, R12.reuse, R23, PT ;  /* 0x000000170c00720c */ /* 0x040fe20003f24070 */
[----:B------:R-:W-:Y:S01]  /*0a70*/  IMAD R33, R12, R20, R33 ;  /* 0x000000140c217224 */ /* 0x000fe200078e0221 */
[----:B------:R-:W-:Y:S01]  /*0a80*/  SHF.R.S32.HI R20, RZ, 0x2, R14 ;  /* 0x00000002ff147819 */ /* 0x000fe2000001140e */
[----:B------:R-:W-:Y:S01]  /*0a90*/  IMAD R22, R13, R22, R26 ;  /* 0x000000160d167224 */ /* 0x000fe200078e021a */
[----:B------:R-:W-:Y:S01]  /*0aa0*/  LEA R37, R18, UR4, 0x4 ;  /* 0x0000000412257c11 */ /* 0x000fe2000f8e20ff */
[--C-:B------:R-:W-:Y:S01]  /*0ab0*/  @!P6 IMAD.IADD R15, R15, 0x1, -R12.reuse ;  /* 0x000000010f0fe824 */ /* 0x100fe200078e0a0c */
[----:B------:R-:W-:Y:S01]  /*0ac0*/  ISETP.GT.U32.AND P4, PT, R12, R33, PT ;  /* 0x000000210c00720c */ /* 0x000fe20003f84070 */
[----:B------:R-:W-:Y:S01]  /*0ad0*/  @!P0 IMAD.IADD R17, R17, 0x1, -R12 ;  /* 0x0000000111118824 */ /* 0x000fe200078e0a0c */
[----:B------:R-:W-:Y:S01]  /*0ae0*/  ISETP.GT.U32.AND P0, PT, R13, R22, PT ;  /* 0x000000160d00720c */ /* 0x000fe20003f04070 */
[----:B------:R-:W-:-:S04]  /*0af0*/  IMAD.HI.U32 R4, R4, R35, RZ ;  /* 0x0000002304047227 */ /* 0x000fc800078e00ff */
[--C-:B------:R-:W-:Y:S01]  /*0b00*/  @!P3 IMAD.IADD R19, R19, 0x1, -R12.reuse ;  /* 0x000000011313b824 */ /* 0x100fe200078e0a0c */
[C---:B------:R-:W-:Y:S01]  /*0b10*/  ISETP.GT.U32.AND P3, PT, R12.reuse, R15, PT ;  /* 0x0000000f0c00720c */ /* 0x040fe20003f64070 */
[----:B------:R-:W-:Y:S01]  /*0b20*/  @!P5 IMAD.IADD R21, R21, 0x1, -R12 ;  /* 0x000000011515d824 */ /* 0x000fe200078e0a0c */
[C---:B------:R-:W-:Y:S01]  /*0b30*/  ISETP.GT.U32.AND P5, PT, R12.reuse, R17, PT ;  /* 0x000000110c00720c */ /* 0x040fe20003fa4070 */
[----:B------:R-:W-:Y:S02]  /*0b40*/  IMAD.MOV R4, RZ, RZ, -R4 ;  /* 0x000000ffff047224 */ /* 0x000fe400078e0a04 */
[--C-:B------:R-:W-:Y:S01]  /*0b50*/  @!P2 IMAD.IADD R31, R31, 0x1, -R12.reuse ;  /* 0x000000011f1fa824 */ /* 0x100fe200078e0a0c */
[C---:B------:R-:W-:Y:S01]  /*0b60*/  ISETP.GT.U32.AND P2, PT, R12.reuse, R19, PT ;  /* 0x000000130c00720c */ /* 0x040fe20003f44070 */
[C---:B------:R-:W-:Y:S02]  /*0b70*/  IMAD R35, R12.reuse, R4, R35 ;  /* 0x000000040c237224 */ /* 0x040fe400078e0223 */
[--C-:B------:R-:W-:Y:S01]  /*0b80*/  @!P1 IMAD.IADD R23, R23, 0x1, -R12.reuse ;  /* 0x0000000117179824 */ /* 0x100fe200078e0a0c */
[C---:B------:R-:W-:Y:S01]  /*0b90*/  ISETP.GT.U32.AND P1, PT, R12.reuse, R21, PT ;  /* 0x000000150c00720c */ /* 0x040fe20003f24070 */
[----:B------:R-:W-:Y:S01]  /*0ba0*/  @!P4 IMAD.IADD R33, R33, 0x1, -R12 ;  /* 0x000000012121c824 */ /* 0x000fe200078e0a0c */
[----:B------:R-:W-:Y:S01]  /*0bb0*/  ISETP.GT.U32.AND P6, PT, R12, R35, PT ;  /* 0x000000230c00720c */ /* 0x000fe20003fc4070 */
[----:B------:R-:W-:Y:S01]  /*0bc0*/  @!P0 IMAD.IADD R22, R22, 0x1, -R13 ;  /* 0x0000000116168824 */ /* 0x000fe200078e0a0d */
[----:B------:R-:W-:Y:S01]  /*0bd0*/  ISETP.GT.U32.AND P0, PT, R12, R23, PT ;  /* 0x000000170c00720c */ /* 0x000fe20003f04070 */
[----:B------:R-:W-:Y:S01]  /*0be0*/  IMAD.SHL.U32 R29, R14, 0x2, RZ ;  /* 0x000000020e1d7824 */ /* 0x000fe200078e00ff */
[----:B------:R-:W-:Y:S01]  /*0bf0*/  ISETP.GT.U32.AND P4, PT, R12, R31, PT ;  /* 0x0000001f0c00720c */ /* 0x000fe20003f84070 */
[----:B------:R-:W-:-:S02]  /*0c00*/  IMAD.SHL.U32 R4, R14, 0x20, RZ ;  /* 0x000000200e047824 */ /* 0x000fc400078e00ff */
[----:B------:R-:W-:Y:S01]  /*0c10*/  IMAD.SHL.U32 R27, R14, 0x8, RZ ;  /* 0x000000080e1b7824 */ /* 0x000fe200078e00ff */
[----:B------:R-:W-:Y:S01]  /*0c20*/  SGXT R14, R16, 0x1 ;  /* 0x00000001100e781a */ /* 0x000fe20000000200 */
[--C-:B------:R-:W-:Y:S01]  /*0c30*/  @!P3 IMAD.IADD R15, R15, 0x1, -R12.reuse ;  /* 0x000000010f0fb824 */ /* 0x100fe200078e0a0c */
[----:B------:R-:W-:Y:S01]  /*0c40*/  SGXT R16, R20, 0x1 ;  /* 0x000000011410781a */ /* 0x000fe20000000200 */
[--C-:B------:R-:W-:Y:S01]  /*0c50*/  @!P5 IMAD.IADD R17, R17, 0x1, -R12.reuse ;  /* 0x000000011111d824 */ /* 0x100fe200078e0a0c */
[----:B------:R-:W-:Y:S01]  /*0c60*/  ISETP.GT.U32.AND P3, PT, R12, R33, PT ;  /* 0x000000210c00720c */ /* 0x000fe20003f64070 */
[--C-:B------:R-:W-:Y:S01]  /*0c70*/  @!P2 IMAD.IADD R19, R19, 0x1, -R12.reuse ;  /* 0x000000011313a824 */ /* 0x100fe200078e0a0c */
[----:B------:R-:W-:Y:S01]  /*0c80*/  ISETP.GT.U32.AND P5, PT, R13, R22, PT ;  /* 0x000000160d00720c */ /* 0x000fe20003fa4070 */
[--C-:B------:R-:W-:Y:S01]  /*0c90*/  @!P1 IMAD.IADD R21, R21, 0x1, -R12.reuse ;  /* 0x0000000115159824 */ /* 0x100fe200078e0a0c */
[----:B------:R-:W-:Y:S01]  /*0ca0*/  LOP3.LUT R16, R16, 0x90, RZ, 0xc0, !PT ;  /* 0x0000009010107812 */ /* 0x000fe200078ec0ff */
[----:B------:R-:W-:Y:S01]  /*0cb0*/  IMAD R20, R18, 0x30, R37 ;  /* 0x0000003012147824 */ /* 0x000fe200078e0225 */
[----:B------:R-:W-:Y:S01]  /*0cc0*/  ISETP.GE.AND P2, PT, R6, RZ, PT ;  /* 0x000000ff0600720c */ /* 0x000fe20003f46270 */
[--C-:B------:R-:W-:Y:S01]  /*0cd0*/  @!P6 IMAD.IADD R35, R35, 0x1, -R12.reuse ;  /* 0x000000012323e824 */ /* 0x100fe200078e0a0c */
[----:B------:R-:W-:Y:S01]  /*0ce0*/  ISETP.GE.AND P1, PT, R11, RZ, PT ;  /* 0x000000ff0b00720c */ /* 0x000fe20003f26270 */
[--C-:B------:R-:W-:Y:S01]  /*0cf0*/  @!P0 IMAD.IADD R23, R23, 0x1, -R12.reuse ;  /* 0x0000000117178824 */ /* 0x100fe200078e0a0c */
[C---:B------:R-:W-:Y:S01]  /*0d00*/  LOP3.LUT R18, R16.reuse, 0x300, R27, 0xf8, !PT ;  /* 0x0000030010127812 */ /* 0x040fe200078ef81b */
[--C-:B------:R-:W-:Y:S01]  /*0d10*/  @!P4 IMAD.IADD R31, R31, 0x1, -R12.reuse ;  /* 0x000000011f1fc824 */ /* 0x100fe200078e0a0c */
[----:B------:R-:W-:Y:S01]  /*0d20*/  LOP3.LUT R27, R16, 0x10, R29, 0x78, !PT ;  /* 0x00000010101b7812 */ /* 0x000fe200078e781d */
[----:B------:R-:W-:Y:S01]  /*0d30*/  @!P3 IMAD.IADD R33, R33, 0x1, -R12 ;  /* 0x000000012121b824 */ /* 0x000fe200078e0a0c */
[----:B------:R-:W-:Y:S01]  /*0d40*/  LOP3.LUT R4, R4, 0x60, RZ, 0xc0, !PT ;  /* 0x0000006004047812 */ /* 0x000fe200078ec0ff */
[----:B------:R-:W-:Y:S01]  /*0d50*/  @!P5 IMAD.IADD R22, R22, 0x1, -R13 ;  /* 0x000000011616d824 */ /* 0x000fe200078e0a0d */
[----:B------:R-:W-:-:S02]  /*0d60*/  ISETP.GT.U32.AND P6, PT, R12, R35, PT ;  /* 0x000000230c00720c */ /* 0x000fc40003fc4070 */
[----:B------:R-:W-:Y:S01]  /*0d70*/  IADD3 R48, PT, PT, R4, R37, R27 ;  /* 0x0000002504307210 */ /* 0x000fe20007ffe01b */
[----:B------:R-:W-:Y:S01]  /*0d80*/  @!P2 IMAD.MOV R15, RZ, RZ, -R15 ;  /* 0x000000ffff0fa224 */ /* 0x000fe200078e0a0f */
[----:B------:R-:W0:Y:S01]  /*0d90*/  LDC R27, c[0x0][0x3a8] ;  /* 0x0000ea00ff1b7b82 */ /* 0x000e220000000800 */
[----:B------:R-:W-:Y:S01]  /*0da0*/  ISETP.GE.AND P5, PT, R10, RZ, PT ;  /* 0x000000ff0a00720c */ /* 0x000fe20003fa6270 */
[----:B------:R-:W-:Y:S01]  /*0db0*/  @!P1 IMAD.MOV R17, RZ, RZ, -R17 ;  /* 0x000000ffff119224 */ /* 0x000fe200078e0a11 */
[----:B------:R-:W-:Y:S02]  /*0dc0*/  ISETP.GE.AND P3, PT, R9, RZ, PT ;  /* 0x000000ff0900720c */ /* 0x000fe40003f66270 */
[----:B------:R-:W-:Y:S02]  /*0dd0*/  ISETP.GE.AND P0, PT, R8, RZ, PT ;  /* 0x000000ff0800720c */ /* 0x000fe40003f06270 */
[----:B------:R-:W-:Y:S02]  /*0de0*/  ISETP.GE.AND P4, PT, R7, RZ, PT ;  /* 0x000000ff0700720c */ /* 0x000fe40003f86270 */
[----:B------:R-:W-:Y:S01]  /*0df0*/  ISETP.GE.AND P2, PT, R5, RZ, PT ;  /* 0x000000ff0500720c */ /* 0x000fe20003f46270 */
[----:B------:R-:W-:Y:S01]  /*0e00*/  @!P6 IMAD.IADD R35, R35, 0x1, -R12 ;  /* 0x000000012323e824 */ /* 0x000fe200078e0a0c */
[----:B------:R-:W-:-:S02]  /*0e10*/  ISETP.GE.AND P1, PT, R3, RZ, PT ;  /* 0x000000ff0300720c */ /* 0x000fc40003f26270 */
[----:B------:R-:W-:Y:S01]  /*0e20*/  ISETP.GE.AND P6, PT, R28, RZ, PT ;  /* 0x000000ff1c00720c */ /* 0x000fe20003fc6270 */
[----:B------:R-:W-:Y:S01]  /*0e30*/  @!P5 IMAD.MOV R19, RZ, RZ, -R19 ;  /* 0x000000ffff13d224 */ /* 0x000fe200078e0a13 */
[----:B------:R-:W-:Y:S01]  /*0e40*/  ISETP.NE.AND P5, PT, R25, RZ, PT ;  /* 0x000000ff1900720c */ /* 0x000fe20003fa5270 */
[----:B------:R-:W-:Y:S01]  /*0e50*/  @!P3 IMAD.MOV R21, RZ, RZ, -R21 ;  /* 0x000000ffff15b224 */ /* 0x000fe200078e0a15 */
[----:B------:R-:W-:Y:S01]  /*0e60*/  LOP3.LUT R12, RZ, R25, RZ, 0x33, !PT ;  /* 0x00000019ff0c7212 */ /* 0x000fe200078e33ff */
[----:B------:R-:W-:Y:S01]  /*0e70*/  @!P0 IMAD.MOV R23, RZ, RZ, -R23 ;  /* 0x000000ffff178224 */ /* 0x000fe200078e0a17 */
[----:B------:R-:W-:Y:S01]  /*0e80*/  ISETP.NE.AND P3, PT, R24, RZ, PT ;  /* 0x000000ff1800720c */ /* 0x000fe20003f65270 */
[----:B------:R-:W-:Y:S01]  /*0e90*/  @!P4 IMAD.MOV R31, RZ, RZ, -R31 ;  /* 0x000000ffff1fc224 */ /* 0x000fe200078e0a1f */
[C---:B------:R-:W-:Y:S01]  /*0ea0*/  SEL R15, R12.reuse, R15, !P5 ;  /* 0x0000000f0c0f7207 */ /* 0x040fe20006800000 */
[----:B------:R-:W-:Y:S01]  /*0eb0*/  @!P2 IMAD.MOV R33, RZ, RZ, -R33 ;  /* 0x000000ffff21a224 */ /* 0x000fe200078e0a21 */
[C---:B------:R-:W-:Y:S01]  /*0ec0*/  SEL R19, R12.reuse, R19, !P5 ;  /* 0x000000130c137207 */ /* 0x040fe20006800000 */
[----:B------:R-:W-:Y:S01]  /*0ed0*/  @!P1 IMAD.MOV R35, RZ, RZ, -R35 ;  /* 0x000000ffff239224 */ /* 0x000fe200078e0a23 */
[C---:B------:R-:W-:Y:S01]  /*0ee0*/  SEL R17, R12.reuse, R17, !P5 ;  /* 0x000000110c117207 */ /* 0x040fe20006800000 */
[----:B------:R-:W-:Y:S01]  /*0ef0*/  IMAD R15, R15, UR5, RZ ;  /* 0x000000050f0f7c24 */ /* 0x000fe2000f8e02ff */
[C---:B------:R-:W-:Y:S01]  /*0f00*/  SEL R21, R12.reuse, R21, !P5 ;  /* 0x000000150c157207 */ /* 0x040fe20006800000 */
[----:B------:R-:W-:Y:S01]  /*0f10*/  IMAD R19, R19, UR5, RZ ;  /* 0x0000000513137c24 */ /* 0x000fe2000f8e02ff */
[----:B------:R-:W-:Y:S01]  /*0f20*/  SEL R23, R12, R23, !P5 ;  /* 0x000000170c177207 */ /* 0x000fe20006800000 */
[----:B0-----:R-:W-:Y:S01]  /*0f30*/  IMAD R55, R50, R27, RZ ;  /* 0x0000001b32377224 */ /* 0x001fe200078e02ff */
[C---:B------:R-:W-:Y:S01]  /*0f40*/  SEL R31, R12.reuse, R31, !P5 ;  /* 0x0000001f0c1f7207 */ /* 0x040fe20006800000 */
[----:B------:R-:W-:Y:S01]  /*0f50*/  IMAD R17, R17, UR5, RZ ;  /* 0x0000000511117c24 */ /* 0x000fe2000f8e02ff */
[----:B------:R-:W-:Y:S01]  /*0f60*/  SEL R33, R12, R33, !P5 ;  /* 0x000000210c217207 */ /* 0x000fe20006800000 */
[----:B------:R-:W-:Y:S01]  /*0f70*/  @!P6 IMAD.MOV R22, RZ, RZ, -R22 ;  /* 0x000000ffff16e224 */ /* 0x000fe200078e0a16 */
[----:B------:R-:W-:Y:S01]  /*0f80*/  LOP3.LUT R49, R18, 0x10, R29, 0x78, !PT ;  /* 0x0000001012317812 */ /* 0x000fe200078e781d */
[----:B------:R-:W-:Y:S01]  /*0f90*/  IMAD R31, R31, UR5, RZ ;  /* 0x000000051f1f7c24 */ /* 0x000fe2000f8e02ff */
[----:B------:R-:W-:Y:S01]  /*0fa0*/  SEL R12, R12, R35, !P5 ;  /* 0x000000230c0c7207 */ /* 0x000fe20006800000 */
[----:B------:R-:W-:Y:S01]  /*0fb0*/  IMAD R61, R2, R27, RZ ;  /* 0x0000001b023d7224 */ /* 0x000fe200078e02ff */
[----:B------:R-:W-:Y:S01]  /*0fc0*/  IADD3 R49, PT, PT, R4, R20, R49 ;  /* 0x0000001404317210 */ /* 0x000fe20007ffe031 */
[----:B------:R-:W-:Y:S01]  /*0fd0*/  IMAD R21, R21, UR5, RZ ;  /* 0x0000000515157c24 */ /* 0x000fe2000f8e02ff */
[----:B------:R-:W-:Y:S01]  /*0fe0*/  @!P3 LOP3.LUT R22, RZ, R24, RZ, 0x33, !PT ;  /* 0x00000018ff16b212 */ /* 0x000fe200078e33ff */
[----:B------:R-:W-:Y:S01]  /*0ff0*/  IMAD R12, R12, UR5, RZ ;  /* 0x000000050c0c7c24 */ /* 0x000fe2000f8e02ff */
[----:B---3--:R-:W-:Y:S01]  /*1000*/  LEA R46, P4, R15, UR14, 0x1 ;  /* 0x0000000e0f2e7c11 */ /* 0x008fe2000f8808ff */
[----:B------:R-:W-:Y:S01]  /*1010*/  IMAD R39, R23, UR5, RZ ;  /* 0x0000000517277c24 */ /* 0x000fe2000f8e02ff */
[----:B------:R-:W-:Y:S01]  /*1020*/  LEA R20, P3, R19, UR14, 0x1 ;  /* 0x0000000e13147c11 */ /* 0x000fe2000f8608ff */
[----:B------:R-:W-:Y:S01]  /*1030*/  IMAD R33, R33, UR5, RZ ;  /* 0x0000000521217c24 */ /* 0x000fe2000f8e02ff */
[----:B------:R-:W-:Y:S01]  /*1040*/  LEA R51, P1, R55, UR12, 0x1 ;  /* 0x0000000c37337c11 */ /* 0x000fe2000f8208ff */
[----:B----4-:R-:W-:Y:S01]  /*1050*/  IMAD R22, R22, UR8, RZ ;  /* 0x0000000816167c24 */ /* 0x010fe2000f8e02ff */
[----:B------:R-:W-:Y:S01]  /*1060*/  LEA R25, P5, R17, UR14, 0x1 ;  /* 0x0000000e11197c11 */ /* 0x000fe2000f8a08ff */
[----:B------:R-:W-:Y:S01]  /*1070*/  IMAD.SHL.U32 R52, R27, 0x10, RZ ;  /* 0x000000101b347824 */ /* 0x000fe200078e00ff */
[----:B------:R-:W-:Y:S01]  /*1080*/  LEA.HI.X.SX32 R47, R15, UR15, 0x1, P4 ;  /* 0x0000000f0f2f7c11 */ /* 0x000fe2000a0f0eff */
[----:B------:R-:W0:Y:S01]  /*1090*/  LDCU UR5, c[0x0][0x3a0] ;  /* 0x00007400ff0577ac */ /* 0x000e220008000800 */
[----:B------:R-:W-:-:S02]  /*10a0*/  LEA.HI.X.SX32 R43, R19, UR15, 0x1, P3 ;  /* 0x0000000f132b7c11 */ /* 0x000fc400098f0eff */
[----:B------:R-:W-:Y:S02]  /*10b0*/  CS2R R18, SRZ ;  /* 0x0000000000127805 */ /* 0x000fe4000001ff00 */
[----:B------:R-:W-:Y:S02]  /*10c0*/  LOP3.LUT R14, R14, 0x90, RZ, 0xc0, !PT ;  /* 0x000000900e0e7812 */ /* 0x000fe400078ec0ff */
[----:B------:R-:W-:Y:S02]  /*10d0*/  LEA.HI.X.SX32 R55, R55, UR13, 0x1, P1 ;  /* 0x0000000d37377c11 */ /* 0x000fe400088f0eff */
[----:B------:R-:W-:Y:S02]  /*10e0*/  LEA R40, P4, R31, UR14, 0x1 ;  /* 0x0000000e1f287c11 */ /* 0x000fe4000f8808ff */
[----:B------:R-:W-:Y:S02]  /*10f0*/  LEA.HI.X.SX32 R45, R17, UR15, 0x1, P5 ;  /* 0x0000000f112d7c11 */ /* 0x000fe4000a8f0eff */
[----:B------:R-:W-:-:S02]  /*1100*/  CS2R R16, SRZ ;  /* 0x0000000000107805 */ /* 0x000fc4000001ff00 */
[----:B------:R-:W-:Y:S02]  /*1110*/  LEA R34, P3, R12, UR14, 0x1 ;  /* 0x0000000e0c227c11 */ /* 0x000fe4000f8608ff */
[----:B------:R-:W-:Y:S02]  /*1120*/  LEA R53, P0, R61, UR12, 0x1 ;  /* 0x0000000c3d357c11 */ /* 0x000fe4000f8008ff */
[----:B------:R-:W-:Y:S02]  /*1130*/  LEA R60, P1, R21, UR14, 0x1 ;  /* 0x0000000e153c7c11 */ /* 0x000fe4000f8208ff */
[----:B------:R-:W-:Y:S02]  /*1140*/  LEA R38, P2, R39, UR14, 0x1 ;  /* 0x0000000e27267c11 */ /* 0x000fe4000f8408ff */
[----:B------:R-:W-:Y:S02]  /*1150*/  LEA R23, P5, R33, UR14, 0x1 ;  /* 0x0000000e21177c11 */ /* 0x000fe4000f8a08ff */
[----:B------:R-:W-:-:S02]  /*1160*/  LOP3.LUT R29, R14, 0x7e, R29, 0x78, !PT ;  /* 0x0000007e0e1d7812 */ /* 0x000fc400078e781d */
[----:B------:R-:W-:Y:S02]  /*1170*/  CS2R R14, SRZ ;  /* 0x00000000000e7805 */ /* 0x000fe4000001ff00 */
[----:B------:R-:W-:Y:S01]  /*1180*/  LEA.HI.X.SX32 R41, R31, UR15, 0x1, P4 ;  /* 0x0000000f1f297c11 */ /* 0x000fe2000a0f0eff */
[----:B------:R-:W-:Y:S01]  /*1190*/  IMAD.WIDE R30, R22, 0x2, RZ ;  /* 0x00000002161e7825 */ /* 0x000fe200078e02ff */
[----:B------:R-:W-:Y:S02]  /*11a0*/  LEA.HI.X.SX32 R35, R12, UR15, 0x1, P3 ;  /* 0x0000000f0c237c11 */ /* 0x000fe400098f0eff */
[----:B------:R-:W-:Y:S02]  /*11b0*/  CS2R R12, SRZ ;  /* 0x00000000000c7805 */ /* 0x000fe4000001ff00 */
[----:B------:R-:W-:Y:S02]  /*11c0*/  LEA.HI.X.SX32 R21, R21, UR15, 0x1, P1 ;  /* 0x0000000f15157c11 */ /* 0x000fe400088f0eff */
[----:B------:R-:W-:-:S02]  /*11d0*/  LEA.HI.X.SX32 R39, R39, UR15, 0x1, P2 ;  /* 0x0000000f27277c11 */ /* 0x000fc400090f0eff */
[----:B------:R-:W-:Y:S02]  /*11e0*/  LEA.HI.X.SX32 R24, R33, UR15, 0x1, P5 ;  /* 0x0000000f21187c11 */ /* 0x000fe4000a8f0eff */
[----:B0-----:R-:W-:-:S07]  /*11f0*/  LEA.HI.X.SX32 R61, R61, UR13, 0x1, P0 ;  /* 0x0000000d3d3d7c11 */ /* 0x001fce00080f0eff */
.L_x_1:
[----:B------:R-:W-:Y:S02]  /*1200*/  IADD3 R32, P1, PT, R30, R53, RZ ;  /* 0x000000351e207210 */ /* 0x000fe40007f3e0ff */
[----:B------:R-:W-:Y:S02]  /*1210*/  ISETP.GE.AND P0, PT, R2, UR5, PT ;  /* 0x0000000502007c0c */ /* 0x000fe4000bf06270 */
[----:B------:R-:W-:Y:S01]  /*1220*/  ISETP.GE.AND P2, PT, R50, UR5, PT ;  /* 0x0000000532007c0c */ /* 0x000fe2000bf46270 */
[C---:B------:R-:W-:Y:S01]  /*1230*/  IMAD.X R33, R31.reuse, 0x1, R61, P1 ;  /* 0x000000011f217824 */ /* 0x040fe200008e063d */
[----:B------:R-:W-:Y:S02]  /*1240*/  IADD3 R26, P1, PT, R30, R51, RZ ;  /* 0x000000331e1a7210 */ /* 0x000fe40007f3e0ff */
[----:B------:R-:W-:Y:S02]  /*1250*/  PRMT R22, RZ, 0x7610, R22 ;  /* 0x00007610ff167816 */ /* 0x000fe40000000016 */
[----:B------:R-:W-:Y:S01]  /*1260*/  PRMT R42, RZ, 0x7610, R42 ;  /* 0x00007610ff2a7816 */ /* 0x000fe2000000002a */
[----:B------:R-:W-:-:S04]  /*1270*/  IMAD.X R27, R31, 0x1, R55, P1 ;  /* 0x000000011f1b7824 */ /* 0x000fc800008e0637 */
[----:B------:R0:W2:Y:S01]  /*1280*/  @!P0 LDG.E.U16 R22, desc[UR6][R32.64] ;  /* 0x0000000620168981 */ /* 0x0000a2000c1e1500 */
[----:B------:R-:W-:-:S03]  /*1290*/  ISETP.GE.AND P0, PT, R0, UR5, PT ;  /* 0x0000000500007c0c */ /* 0x000fc6000bf06270 */
[----:B------:R-:W3:Y:S01]  /*12a0*/  @!P2 LDG.E.U16 R42, desc[UR6][R26.64] ;  /* 0x000000061a2aa981 */ /* 0x000ee2000c1e1500 */
[----:B------:R-:W-:Y:S01]  /*12b0*/  PRMT R44, RZ, 0x7610, R44 ;  /* 0x00007610ff2c7816 */ /* 0x000fe2000000002c */
[----:B------:R-:W-:Y:S01]  /*12c0*/  BAR.SYNC.DEFER_BLOCKING 0x0 ;  /* 0x0000000000007b1d */ /* 0x000fe20000010000 */
[----:B0-----:R-:W-:Y:S02]  /*12d0*/  IMAD.MOV.U32 R32, RZ, RZ, R34 ;  /* 0x000000ffff207224 */ /* 0x001fe400078e0022 */
[----:B------:R-:W-:Y:S02]  /*12e0*/  IMAD.MOV.U32 R33, RZ, RZ, R35 ;  /* 0x000000ffff217224 */ /* 0x000fe400078e0023 */
[----:B------:R-:W-:-:S05]  /*12f0*/  IMAD.WIDE R34, R57, 0x2, R32 ;  /* 0x0000000239227825 */ /* 0x000fca00078e0220 */
[----:B------:R0:W4:Y:S02]  /*1300*/  @!P0 LDG.E.U16 R44, desc[UR6][R34.64] ;  /* 0x00000006222c8981 */ /* 0x000124000c1e1500 */
[----:B0-----:R-:W-:Y:S02]  /*1310*/  IMAD.MOV.U32 R34, RZ, RZ, R23 ;  /* 0x000000ffff227224 */ /* 0x001fe400078e0017 */
[--C-:B------:R-:W-:Y:S01]  /*1320*/  IMAD.MOV.U32 R35, RZ, RZ, R24.reuse ;  /* 0x000000ffff237224 */ /* 0x100fe200078e0018 */
[----:B------:R-:W-:Y:S01]  /*1330*/  PRMT R24, RZ, 0x7610, R24 ;  /* 0x00007610ff187816 */ /* 0x000fe20000000018 */
[----:B------:R-:W-:Y:S01]  /*1340*/  IMAD.WIDE R36, R57, 0x2, R34 ;  /* 0x0000000239247825 */ /* 0x000fe200078e0222 */
[----:B------:R-:W-:-:S04]  /*1350*/  PRMT R58, RZ, 0x7610, R58 ;  /* 0x00007610ff3a7816 */ /* 0x000fc8000000003a */
[----:B------:R0:W5:Y:S01]  /*1360*/  @!P0 LDG.E.U16 R24, desc[UR6][R36.64] ;  /* 0x0000000624188981 */ /* 0x000162000c1e1500 */
[----:B------:R-:W-:Y:S01]  /*1370*/  PRMT R56, RZ, 0x7610, R56 ;  /* 0x00007610ff387816 */ /* 0x000fe20000000038 */
[----:B0-----:R-:W-:Y:S02]  /*1380*/  IMAD.MOV.U32 R36, RZ, RZ, R40 ;  /* 0x000000ffff247224 */ /* 0x001fe400078e0028 */
[----:B------:R-:W-:Y:S02]  /*1390*/  IMAD.MOV.U32 R37, RZ, RZ, R41 ;  /* 0x000000ffff257224 */ /* 0x000fe400078e0029 */
[----:B------:R-:W-:-:S04]  /*13a0*/  IMAD.WIDE R40, R57, 0x2, R38 ;  /* 0x0000000239287825 */ /* 0x000fc800078e0226 */
[----:B------:R-:W-:Y:S01]  /*13b0*/  IMAD.WIDE R26, R57, 0x2, R36 ;  /* 0x00000002391a7825 */ /* 0x000fe200078e0224 */
[----:B------:R0:W5:Y:S04]  /*13c0*/  @!P0 LDG.E.U16 R58, desc[UR6][R40.64] ;  /* 0x00000006283a8981 */ /* 0x000168000c1e1500 */
[----:B------:R1:W5:Y:S01]  /*13d0*/  @!P0 LDG.E.U16 R56, desc[UR6][R26.64] ;  /* 0x000000061a388981 */ /* 0x000362000c1e1500 */
[--C-:B0-----:R-:W-:Y:S02]  /*13e0*/  IMAD.MOV.U32 R40, RZ, RZ, R60.reuse ;  /* 0x000000ffff287224 */ /* 0x101fe400078e003c */
[----:B------:R-:W-:Y:S01]  /*13f0*/  IMAD.MOV.U32 R41, RZ, RZ, R21 ;  /* 0x000000ffff297224 */ /* 0x000fe200078e0015 */
[----:B------:R-:W-:Y:S02]  /*1400*/  PRMT R60, RZ, 0x7610, R60 ;  /* 0x00007610ff3c7816 */ /* 0x000fe4000000003c */
[----:B-1----:R-:W-:-:S02]  /*1410*/  PRMT R26, RZ, 0x7610, R26 ;  /* 0x00007610ff1a7816 */ /* 0x002fc4000000001a */
[----:B------:R-:W-:Y:S01]  /*1420*/  PRMT R27, RZ, 0x7610, R27 ;  /* 0x00007610ff1b7816 */ /* 0x000fe2000000001b */
[----:B--2---:R0:W-:Y:S04]  /*1430*/  STS.U16 [R29+UR4+0x800], R22 ;  /* 0x000800161d007988 */ /* 0x0041e80008000404 */
[----:B---3--:R1:W-:Y:S01]  /*1440*/  STS.U16 [R29+UR4+0x900], R42 ;  /* 0x0009002a1d007988 */ /* 0x0083e20008000404 */
[----:B0-----:R-:W-:-:S04]  /*1450*/  IMAD.WIDE R22, R57, 0x2, R40 ;  /* 0x0000000239167825 */ /* 0x001fc800078e0228 */
[----:B-1----:R-:W-:Y:S01]  /*1460*/  IMAD.MOV.U32 R42, RZ, RZ, R20 ;  /* 0x000000ffff2a7224 */ /* 0x002fe200078e0014 */
[----:B------:R0:W2:Y:S03]  /*1470*/  @!P0 LDG.E.U16 R60, desc[UR6][R22.64] ;  /* 0x00000006163c8981 */ /* 0x0000a6000c1e1500 */
[----:B------:R-:W-:-:S05]  /*1480*/  IMAD.WIDE R20, R57, 0x2, R42 ;  /* 0x0000000239147825 */ /* 0x000fca00078e022a */
[----:B------:R1:W3:Y:S01]  /*1490*/  @!P0 LDG.E.U16 R26, desc[UR6][R20.64] ;  /* 0x00000006141a8981 */ /* 0x0002e2000c1e1500 */
[----:B0-----:R-:W-:-:S05]  /*14a0*/  IMAD.WIDE R22, R57, 0x2, R46 ;  /* 0x0000000239167825 */ /* 0x001fca00078e022e */
[----:B------:R-:W3:Y:S04]  /*14b0*/  @!P0 LDG.E.U16 R27, desc[UR6][R22.64] ;  /* 0x00000006161b8981 */ /* 0x000ee8000c1e1500 */
[----:B----4-:R0:W-:Y:S02]  /*14c0*/  STS.U16 [R29+UR4], R44 ;  /* 0x0000002c1d007988 */ /* 0x0101e40008000404 */
[--C-:B0-----:R-:W-:Y:S01]  /*14d0*/  IMAD.MOV.U32 R44, RZ, RZ, R25.reuse ;  /* 0x000000ffff2c7224 */ /* 0x101fe200078e0019 */
[----:B------:R-:W-:-:S03]  /*14e0*/  PRMT R25, RZ, 0x7610, R25 ;  /* 0x00007610ff197816 */ /* 0x000fc60000000019 */
[----:B-1----:R-:W-:-:S05]  /*14f0*/  IMAD.WIDE R20, R57, 0x2, R44 ;  /* 0x0000000239147825 */ /* 0x002fca00078e022c */
[----:B------:R-:W4:Y:S04]  /*1500*/  @!P0 LDG.E.U16 R25, desc[UR6][R20.64] ;  /* 0x0000000614198981 */ /* 0x000f28000c1e1500 */
[----:B-----5:R-:W-:Y:S04]  /*1510*/  STS.U16 [R29+UR4+0x100], R24 ;  /* 0x000100181d007988 */ /* 0x020fe80008000404 */
[----:B------:R-:W-:Y:S04]  /*1520*/  STS.U16 [R29+UR4+0x300], R58 ;  /* 0x0003003a1d007988 */ /* 0x000fe80008000404 */
[----:B------:R-:W-:Y:S01]  /*1530*/  STS.U16 [R29+UR4+0x200], R56 ;  /* 0x000200381d007988 */ /* 0x000fe20008000404 */
[----:B------:R-:W-:-:S05]  /*1540*/  VIADD R54, R54, 0xffffffff ;  /* 0xffffffff36367836 */ /* 0x000fca0000000000 */
[----:B------:R-:W-:Y:S01]  /*1550*/  ISETP.NE.U32.AND P0, PT, R54, RZ, PT ;  /* 0x000000ff3600720c */ /* 0x000fe20003f05070 */
[----:B------:R-:W-:Y:S01]  /*1560*/  IMAD.WIDE R40, R59, 0x2, R40 ;  /* 0x000000023b287825 */ /* 0x000fe200078e0228 */
[----:B------:R-:W-:-:S03]  /*1570*/  UIADD3 UR5, UPT, UPT, UR5, -0x10, URZ ;  /* 0xfffffff005057890 */ /* 0x000fc6000fffe0ff */
[----:B------:R-:W-:-:S04]  /*1580*/  IMAD.WIDE R34, R59, 0x2, R34 ;  /* 0x000000023b227825 */ /* 0x000fc800078e0222 */
[----:B------:R-:W-:-:S04]  /*1590*/  IMAD.WIDE R44, R59, 0x2, R44 ;  /* 0x000000023b2c7825 */ /* 0x000fc800078e022c */
[----:B------:R-:W-:-:S04]  /*15a0*/  IMAD.WIDE R42, R59, 0x2, R42 ;  /* 0x000000023b2a7825 */ /* 0x000fc800078e022a */
[----:B------:R-:W-:-:S04]  /*15b0*/  IMAD.WIDE R32, R59, 0x2, R32 ;  /* 0x000000023b207825 */ /* 0x000fc800078e0220 */
[----:B------:R-:W-:-:S04]  /*15c0*/  IMAD.WIDE R46, R59, 0x2, R46 ;  /* 0x000000023b2e7825 */ /* 0x000fc800078e022e */
[----:B------:R-:W-:-:S04]  /*15d0*/  IMAD.WIDE R38, R59, 0x2, R38 ;  /* 0x000000023b267825 */ /* 0x000fc800078e0226 */
[----:B------:R-:W-:Y:S01]  /*15e0*/  IMAD.WIDE R30, R52, 0x2, R30 ;  /* 0x00000002341e7825 */ /* 0x000fe200078e021e */
[----:B--2---:R0:W-:Y:S04]  /*15f0*/  STS.U16 [R29+UR4+0x400], R60 ;  /* 0x0004003c1d007988 */ /* 0x0041e80008000404 */
[----:B---3--:R-:W-:Y:S04]  /*1600*/  STS.U16 [R29+UR4+0x500], R26 ;  /* 0x0005001a1d007988 */ /* 0x008fe80008000404 */
[----:B------:R-:W-:Y:S04]  /*1610*/  STS.U16 [R29+UR4+0x700], R27 ;  /* 0x0007001b1d007988 */ /* 0x000fe80008000404 */
[----:B----4-:R-:W-:Y:S01]  /*1620*/  STS.U16 [R29+UR4+0x600], R25 ;  /* 0x000600191d007988 */ /* 0x010fe20008000404 */
[----:B------:R-:W-:Y:S06]  /*1630*/  BAR.SYNC.DEFER_BLOCKING 0x0 ;  /* 0x0000000000007b1d */ /* 0x000fec0000010000 */
[----:B------:R-:W-:Y:S04]  /*1640*/  LDSM.16.MT88.4 R20, [R48+0x800] ;  /* 0x000800003014783b */ /* 0x000fe80000004200 */
[----:B------:R-:W1:Y:S01]  /*1650*/  LDSM.16.M88.4 R24, [R49] ;  /* 0x000000003118783b */ /* 0x000e620000000200 */
[----:B0-----:R-:W-:Y:S01]  /*1660*/  IMAD.MOV.U32 R60, RZ, RZ, R40 ;  /* 0x000000ffff3c7224 */ /* 0x001fe200078e0028 */
[----:B-1----:R-:W-:Y:S01]  /*1670*/  HMMA.16816.F32 R12, R20, R24, R12 ;  /* 0x00000018140c723c */ /* 0x002fe2000000180c */
[----:B------:R-:W-:-:S02]  /*1680*/  IMAD.MOV.U32 R24, RZ, RZ, R35 ;  /* 0x000000ffff187224 */ /* 0x000fc400078e0023 */
[----:B------:R-:W-:Y:S02]  /*1690*/  IMAD.MOV.U32 R25, RZ, RZ, R44 ;  /* 0x000000ffff197224 */ /* 0x000fe400078e002c */
[----:B------:R-:W-:-:S03]  /*16a0*/  IMAD.MOV.U32 R35, RZ, RZ, R33 ;  /* 0x000000ffff237224 */ /* 0x000fc600078e0021 */
[----:B------:R-:W-:Y:S01]  /*16b0*/  HMMA.16816.F32 R16, R20, R26, R16 ;  /* 0x0000001a1410723c */ /* 0x000fe20000001810 */
[----:B------:R-:W-:Y:S02]  /*16c0*/  IMAD.MOV.U32 R21, RZ, RZ, R41 ;  /* 0x000000ffff157224 */ /* 0x000fe400078e0029 */
[----:B------:R-:W-:Y:S02]  /*16d0*/  IMAD.MOV.U32 R23, RZ, RZ, R34 ;  /* 0x000000ffff177224 */ /* 0x000fe400078e0022 */
[----:B------:R-:W-:Y:S02]  /*16e0*/  IMAD.MOV.U32 R20, RZ, RZ, R42 ;  /* 0x000000ffff147224 */ /* 0x000fe400078e002a */
[----:B------:R-:W-:-:S04]  /*16f0*/  IMAD.WIDE R40, R59, 0x2, R36 ;  /* 0x000000023b287825 */ /* 0x000fc800078e0224 */
[----:B------:R-:W-:Y:S01]  /*1700*/  IMAD.MOV.U32 R34, RZ, RZ, R32 ;  /* 0x000000ffff227224 */ /* 0x000fe200078e0020 */
[----:B------:R-:W-:Y:S08]  /*1710*/  @P0 BRA `(.L_x_1) ;  /* 0xfffffff800b80947 */ /* 0x000ff0000383ffff */
[----:B------:R-:W-:Y:S02]  /*1720*/  F2FP.F16.F32.PACK_AB R15, R19, R15 ;  /* 0x0000000f130f723e */ /* 0x000fe400000000ff */
[----:B------:R-:W-:Y:S02]  /*1730*/  F2FP.F16.F32.PACK_AB R18, R18, R14 ;  /* 0x0000000e1212723e */ /* 0x000fe400000000ff */
[----:B------:R-:W-:Y:S02]  /*1740*/  F2FP.F16.F32.PACK_AB R17, R17, R13 ;  /* 0x0000000d1111723e */ /* 0x000fe400000000ff */
[----:B------:R-:W-:-:S07]  /*1750*/  F2FP.F16.F32.PACK_AB R12, R16, R12 ;  /* 0x0000000c100c723e */ /* 0x000fce00000000ff */
.L_x_0:
[----:B------:R-:W0:Y:S01]  /*1760*/  S2R R21, SR_TID.X ;  /* 0x0000000000157919 */ /* 0x000e220000002100 */
[----:B------:R-:W1:Y:S01]  /*1770*/  S2UR UR5, SR_CgaCtaId ;  /* 0x00000000000579c3 */ /* 0x000e620000008800 */
[----:B------:R-:W-:Y:S01]  /*1780*/  UMOV UR4, 0x400 ;  /* 0x0000040000047882 */ /* 0x000fe20000000000 */
[----:B------:R-:W2:Y:S06]  /*1790*/  LDCU.128 UR8, c[0x0][0x390] ;  /* 0x00007200ff0877ac */ /* 0x000eac0008000c00 */
[----:B------:R-:W3:Y:S08]  /*17a0*/  LDC R20, c[0x0][0x3b8] ;  /* 0x0000ee00ff147b82 */ /* 0x000ef00000000800 */
[----:B------:R-:W-:Y:S01]  /*17b0*/  BAR.SYNC.DEFER_BLOCKING 0x0 ;  /* 0x0000000000007b1d */ /* 0x000fe20000010000 */
[----:B--2---:R-:W-:Y:S01]  /*17c0*/  ISETP.GE.AND P0, PT, R28, UR10, PT ;  /* 0x0000000a1c007c0c */ /* 0x004fe2000bf06270 */
[----:B-1----:R-:W-:-:S03]  /*17d0*/  ULEA UR4, UR5, UR4, 0x18 ;  /* 0x0000000405047291 */ /* 0x002fc6000f8ec0ff */
[----:B------:R-:W-:Y:S01]  /*17e0*/  ISETP.LT.AND P2, PT, R3, UR11, !P0 ;  /* 0x0000000b03007c0c */ /* 0x000fe2000c741270 */
[----:B------:R-:W1:Y:S01]  /*17f0*/  LDCU UR5, c[0x0][0x3b4] ;  /* 0x00007680ff0577ac */ /* 0x000e620008000800 */
[----:B------:R-:W-:Y:S02]  /*1800*/  ISETP.LT.AND P1, PT, R5, UR11, !P0 ;  /* 0x0000000b05007c0c */ /* 0x000fe4000c721270 */
[----:B------:R-:W-:Y:S02]  /*1810*/  ISETP.LT.AND P5, PT, R7, UR11, !P0 ;  /* 0x0000000b07007c0c */ /* 0x000fe4000c7a1270 */
[C---:B0-----:R-:W-:Y:S01]  /*1820*/  LOP3.LUT R0, R21.reuse, 0x60, RZ, 0xc0, !PT ;  /* 0x0000006015007812 */ /* 0x041fe200078ec0ff */
[C---:B------:R-:W-:Y:S01]  /*1830*/  IMAD.SHL.U32 R2, R21.reuse, 0x40, RZ ;  /* 0x0000004015027824 */ /* 0x040fe200078e00ff */
[----:B------:R-:W-:Y:S01]  /*1840*/  LOP3.LUT R13, R4, 0x1c, R21, 0xf8, !PT ;  /* 0x0000001c040d7812 */ /* 0x000fe200078ef815 */
[----:B------:R-:W-:Y:S01]  /*1850*/  IMAD.SHL.U32 R19, R21, 0x4, RZ ;  /* 0x0000000415137824 */ /* 0x000fe200078e00ff */
[----:B------:R-:W-:Y:S01]  /*1860*/  ISETP.LT.AND P4, PT, R8, UR11, !P0 ;  /* 0x0000000b08007c0c */ /* 0x000fe2000c781270 */
[----:B------:R-:W-:Y:S01]  /*1870*/  IMAD.SHL.U32 R0, R0, 0x4, RZ ;  /* 0x0000000400007824 */ /* 0x000fe200078e00ff */
[----:B------:R-:W-:Y:S01]  /*1880*/  LOP3.LUT R2, R2, 0x600, RZ, 0xc0, !PT ;  /* 0x0000060002027812 */ /* 0x000fe200078ec0ff */
[----:B---3--:R-:W-:-:S02]  /*1890*/  IMAD R3, R3, R20, RZ ;  /* 0x0000001403037224 */ /* 0x008fc400078e02ff */
[----:B------:R-:W-:Y:S01]  /*18a0*/  IMAD R5, R5, R20, RZ ;  /* 0x0000001405057224 */ /* 0x000fe200078e02ff */
[----:B------:R-:W-:Y:S02]  /*18b0*/  LOP3.LUT R13, R13, R0, RZ, 0xfc, !PT ;  /* 0x000000000d0d7212 */ /* 0x000fe400078efcff */
[----:B------:R-:W-:Y:S01]  /*18c0*/  LOP3.LUT R4, R2, 0x7c, R19, 0xf8, !PT ;  /* 0x0000007c02047812 */ /* 0x000fe200078ef813 */
[----:B-1----:R-:W-:Y:S01]  /*18d0*/  IMAD R28, R28, UR5, RZ ;  /* 0x000000051c1c7c24 */ /* 0x002fe2000f8e02ff */
[C---:B------:R-:W-:Y:S01]  /*18e0*/  LOP3.LUT R0, R13.reuse, 0x40, RZ, 0x3c, !PT ;  /* 0x000000400d007812 */ /* 0x040fe200078e3cff */
[----:B------:R-:W-:Y:S01]  /*18f0*/  STS [R13+UR4], R12 ;  /* 0x0000000c0d007988 */ /* 0x000fe20008000804 */
[C---:B------:R-:W-:Y:S02]  /*1900*/  LOP3.LUT R19, R13.reuse, 0x20, RZ, 0x3c, !PT ;  /* 0x000000200d137812 */ /* 0x040fe400078e3cff */
[----:B------:R-:W-:Y:S01]  /*1910*/  LOP3.LUT R2, R13, 0x60, RZ, 0x3c, !PT ;  /* 0x000000600d027812 */ /* 0x000fe200078e3cff */
[----:B------:R0:W-:Y:S01]  /*1920*/  STS [R0+UR4+0x400], R17 ;  /* 0x0004001100007988 */ /* 0x0001e20008000804 */
[----:B------:R-:W-:-:S03]  /*1930*/  LOP3.LUT R14, R4, 0x60, R21, 0x78, !PT ;  /* 0x00000060040e7812 */ /* 0x000fc600078e7815 */
[----:B------:R1:W-:Y:S04]  /*1940*/  STS [R19+UR4+0x200], R18 ;  /* 0x0002001213007988 */ /* 0x0003e80008000804 */
[----:B------:R2:W-:Y:S01]  /*1950*/  STS [R2+UR4+0x600], R15 ;  /* 0x0006000f02007988 */ /* 0x0005e20008000804 */
[----:B0-----:R-:W-:Y:S01]  /*1960*/  IMAD R0, R20, 0x10, R3 ;  /* 0x0000001014007824 */ /* 0x001fe200078e0203 */
[----:B------:R-:W-:Y:S01]  /*1970*/  BAR.SYNC.DEFER_BLOCKING 0x0 ;  /* 0x0000000000007b1d */ /* 0x000fe20000010000 */
[----:B------:R-:W-:Y:S01]  /*1980*/  IMAD R17, R6, R20, RZ ;  /* 0x0000001406117224 */ /* 0x000fe200078e02ff */
[----:B-1----:R-:W-:Y:S01]  /*1990*/  LEA R18, P3, R28, UR8, 0x1 ;  /* 0x000000081c127c11 */ /* 0x002fe2000f8608ff */
[----:B------:R-:W-:-:S03]  /*19a0*/  IMAD R7, R20, 0x8, R0 ;  /* 0x0000000814077824 */ /* 0x000fc600078e0200 */
[----:B------:R-:W-:Y:S01]  /*19b0*/  LEA.HI.X.SX32 R28, R28, UR9, 0x1, P3 ;  /* 0x000000091c1c7c11 */ /* 0x000fe200098f0eff */
[C---:B--2---:R-:W-:Y:S01]  /*19c0*/  IMAD R15, R20.reuse, 0x8, R7 ;  /* 0x00000008140f7824 */ /* 0x044fe200078e0207 */
[-C--:B------:R-:W-:Y:S02]  /*19d0*/  LEA R2, P3, R3, R18.reuse, 0x1 ;  /* 0x0000001203027211 */ /* 0x080fe400078608ff */
[----:B------:R-:W-:Y:S01]  /*19e0*/  LEA R4, P6, R5, R18, 0x1 ;  /* 0x0000001205047211 */ /* 0x000fe200078c08ff */
[----:B------:R-:W-:Y:S01]  /*19f0*/  IMAD R16, R20, 0x8, R15 ;  /* 0x0000000814107824 */ /* 0x000fe200078e020f */
[-C--:B------:R-:W-:Y:S02]  /*1a00*/  LEA.HI.X.SX32 R3, R3, R28.reuse, 0x1, P3 ;  /* 0x0000001c03037211 */ /* 0x080fe400018f0eff */
[----:B------:R-:W-:Y:S02]  /*1a10*/  LEA.HI.X.SX32 R5, R5, R28, 0x1, P6 ;  /* 0x0000001c05057211 */ /* 0x000fe400030f0eff */
[----:B------:R-:W-:Y:S01]  /*1a20*/  ISETP.LT.AND P3, PT, R9, UR11, !P0 ;  /* 0x0000000b09007c0c */ /* 0x000fe2000c761270 */
[----:B------:R-:W0:Y:S04]  /*1a30*/  LDS R21, [R14+UR4] ;  /* 0x000000040e157984 */ /* 0x000e280008000800 */
[----:B------:R-:W1:Y:S04]  /*1a40*/  LDS R23, [R14+UR4+0x80] ;  /* 0x000080040e177984 */ /* 0x000e680008000800 */
[----:B------:R-:W2:Y:S04]  /*1a50*/  LDS R19, [R14+UR4+0x100] ;  /* 0x000100040e137984 */ /* 0x000ea80008000800 */
[----:B------:R3:W4:Y:S04]  /*1a60*/  LDS R25, [R14+UR4+0x180] ;  /* 0x000180040e197984 */ /* 0x0007280008000800 */
[----:B0-----:R-:W-:Y:S01]  /*1a70*/  @P2 STG.E.U16 desc[UR6][R2.64], R21 ;  /* 0x0000001502002986 */ /* 0x001fe2000c101506 */
[----:B------:R-:W-:-:S03]  /*1a80*/  LEA R12, P2, R7, R18, 0x1 ;  /* 0x00000012070c7211 */ /* 0x000fc600078408ff */
[----:B-1----:R0:W-:Y:S01]  /*1a90*/  @P1 STG.E.U16 desc[UR6][R4.64], R23 ;  /* 0x0000001704001986 */ /* 0x0021e2000c101506 */
[C---:B------:R-:W-:Y:S02]  /*1aa0*/  LEA R8, P1, R0.reuse, R18, 0x1 ;  /* 0x0000001200087211 */ /* 0x040fe400078208ff */
[-C--:B------:R-:W-:Y:S02]  /*1ab0*/  LEA.HI.X.SX32 R13, R7, R28.reuse, 0x1, P2 ;  /* 0x0000001c070d7211 */ /* 0x080fe400010f0eff */
[----:B------:R-:W-:Y:S01]  /*1ac0*/  LEA.HI.X.SX32 R9, R0, R28, 0x1, P1 ;  /* 0x0000001c00097211 */ /* 0x000fe200008f0eff */
[----:B------:R-:W-:Y:S01]  /*1ad0*/  IMAD R0, R20, 0x8, R16 ;  /* 0x0000000814007824 */ /* 0x000fe200078e0210 */
[C---:B---3--:R-:W-:Y:S02]  /*1ae0*/  LEA R14, P1, R15.reuse, R18, 0x1 ;  /* 0x000000120f0e7211 */ /* 0x048fe400078208ff */
[----:B------:R-:W-:Y:S01]  /*1af0*/  ISETP.LT.AND P2, PT, R10, UR11, !P0 ;  /* 0x0000000b0a007c0c */ /* 0x000fe2000c741270 */
[----:B--2---:R1:W-:Y:S01]  /*1b00*/  @P5 STG.E.U16 desc[UR6][R8.64], R19 ;  /* 0x0000001308005986 */ /* 0x0043e2000c101506 */
[----:B------:R-:W-:-:S02]  /*1b10*/  LEA.HI.X.SX32 R15, R15, R28, 0x1, P1 ;  /* 0x0000001c0f0f7211 */ /* 0x000fc400008f0eff */
[-C--:B0-----:R-:W-:Y:S01]  /*1b20*/  LEA R4, P1, R0, R18.reuse, 0x1 ;  /* 0x0000001200047211 */ /* 0x081fe200078208ff */
[----:B----4-:R1:W-:Y:S01]  /*1b30*/  @P4 STG.E.U16 desc[UR6][R12.64], R25 ;  /* 0x000000190c004986 */ /* 0x0103e2000c101506 */
[----:B------:R-:W-:Y:S02]  /*1b40*/  LEA R2, P6, R16, R18, 0x1 ;  /* 0x0000001210027211 */ /* 0x000fe400078c08ff */
[----:B------:R-:W-:Y:S02]  /*1b50*/  LEA.HI.X.SX32 R5, R0, R28, 0x1, P1 ;  /* 0x0000001c00057211 */ /* 0x000fe400008f0eff */
[----:B------:R-:W-:Y:S02]  /*1b60*/  ISETP.LT.AND P1, PT, R11, UR11, !P0 ;  /* 0x0000000b0b007c0c */ /* 0x000fe4000c721270 */
[----:B------:R-:W-:Y:S02]  /*1b70*/  ISETP.LT.AND P0, PT, R6, UR11, !P0 ;  /* 0x0000000b06007c0c */ /* 0x000fe4000c701270 */
[----:B------:R-:W-:-:S02]  /*1b80*/  PRMT R7, R21, 0x7632, R7 ;  /* 0x0000763215077816 */ /* 0x000fc40000000007 */
[----:B------:R-:W-:Y:S02]  /*1b90*/  LEA.HI.X.SX32 R3, R16, R28, 0x1, P6 ;  /* 0x0000001c10037211 */ /* 0x000fe400030f0eff */
[----:B------:R-:W-:Y:S01]  /*1ba0*/  PRMT R23, R23, 0x7632, R23 ;  /* 0x0000763217177816 */ /* 0x000fe20000000017 */
[----:B------:R1:W-:Y:S01]  /*1bb0*/  @P3 STG.E.U16 desc[UR6][R14.64], R7 ;  /* 0x000000070e003986 */ /* 0x0003e2000c101506 */
[----:B------:R-:W-:Y:S02]  /*1bc0*/  PRMT R0, R19, 0x7632, R0 ;  /* 0x0000763213007816 */ /* 0x000fe40000000000 */
[C---:B------:R-:W-:Y:S01]  /*1bd0*/  LEA R10, P6, R17.reuse, R18, 0x1 ;  /* 0x00000012110a7211 */ /* 0x040fe200078c08ff */
[----:B------:R1:W-:Y:S03]  /*1be0*/  @P2 STG.E.U16 desc[UR6][R2.64], R23 ;  /* 0x0000001702002986 */ /* 0x0003e6000c101506 */
[----:B------:R-:W-:Y:S01]  /*1bf0*/  LEA.HI.X.SX32 R11, R17, R28, 0x1, P6 ;  /* 0x0000001c110b7211 */ /* 0x000fe200030f0eff */
[----:B------:R1:W-:Y:S01]  /*1c00*/  @P1 STG.E.U16 desc[UR6][R4.64], R0 ;  /* 0x0000000004001986 */ /* 0x0003e2000c101506 */
[----:B------:R-:W-:Y:S07]  /*1c10*/  @!P0 EXIT ;  /* 0x000000000000894d */ /* 0x000fee0003800000 */
[----:B-1----:R-:W-:-:S05]  /*1c20*/  PRMT R5, R25, 0x7632, R5 ;  /* 0x0000763219057816 */ /* 0x002fca0000000005 */
[----:B------:R-:W-:Y:S01]  /*1c30*/  STG.E.U16 desc[UR6][R10.64], R5 ;  /* 0x000000050a007986 */ /* 0x000fe2000c101506 */
[----:B------:R-:W-:Y:S05]  /*1c40*/  EXIT ;  /* 0x000000000000794d */ /* 0x000fea0003800000 */
.L_x_2:
[----:B------:R-:W-:-:S00]  /*1c50*/  BRA `(.L_x_2) ;  /* 0xfffffffc00fc7947 */ /* 0x000fc0000383ffff */
[----:B------:R-:W-:-:S00]  /*1c60*/  NOP ;  /* 0x0000000000007918 */ /* 0x000fc00000000000 */
        /* <DEDUP_REMOVED lines=9> */
.L_x_3:


//--------------------- .nv.shared.matmul_kernel  --------------------------
	.section	.nv.shared.matmul_kernel,"aw",@nobits
	.sectionflags	@""
	.align	16
	.zero		1024


//--------------------- .nv.shared.reserved.0     --------------------------
	.section	.nv.shared.reserved.0,"aw",@nobits
	.weak		__nv_reservedSMEM_offset_0_alias
	.size		__nv_reservedSMEM_offset_0_alias, 0, 64
	.other		__nv_reservedSMEM_offset_0_alias,@"STO_CUDA_RESERVED_SHARED STV_DEFAULT"
__nv_reservedSMEM_offset_0_alias:
	.zero		0
	.zero		64


//--------------------- .nv.constant0.matmul_kernel --------------------------
	.section	.nv.constant0.matmul_kernel,"a",@progbits
	.sectionflags	@""
	.align	4
.nv.constant0.matmul_kernel:
	.zero		976


//--------------------- SYMBOLS --------------------------

	.type		.nv.reservedSmem.offset0,@object
	.size		.nv.reservedSmem.offset0,0x4
	.type		.nv.reservedSmem.cap,@object
	.size		.nv.reservedSmem.cap,0x4
